//
// Generated by NVIDIA NVVM Compiler
//
// Compiler Build ID: CL-36424714
// Cuda compilation tools, release 13.0, V13.0.88
// Based on NVVM 20.0.0
//

.version 9.0
.target sm_100
.address_size 64

	// .globl	_Z9in_perm_kPmS_S_S_mmm

.visible .entry _Z9in_perm_kPmS_S_S_mmm(
	.param .u64 .ptr .align 1 _Z9in_perm_kPmS_S_S_mmm_param_0,
	.param .u64 .ptr .align 1 _Z9in_perm_kPmS_S_S_mmm_param_1,
	.param .u64 .ptr .align 1 _Z9in_perm_kPmS_S_S_mmm_param_2,
	.param .u64 .ptr .align 1 _Z9in_perm_kPmS_S_S_mmm_param_3,
	.param .u64 _Z9in_perm_kPmS_S_S_mmm_param_4,
	.param .u64 _Z9in_perm_kPmS_S_S_mmm_param_5,
	.param .u64 _Z9in_perm_kPmS_S_S_mmm_param_6
)
{
	.reg .pred 	%p<12>;
	.reg .b32 	%r<34>;
	.reg .b64 	%rd<220>;
	.reg .b64 	%fd<88>;

	ld.param.u64 	%rd32, [_Z9in_perm_kPmS_S_S_mmm_param_0];
	ld.param.u64 	%rd33, [_Z9in_perm_kPmS_S_S_mmm_param_1];
	ld.param.u64 	%rd34, [_Z9in_perm_kPmS_S_S_mmm_param_2];
	ld.param.u64 	%rd35, [_Z9in_perm_kPmS_S_S_mmm_param_3];
	ld.param.u64 	%rd36, [_Z9in_perm_kPmS_S_S_mmm_param_4];
	ld.param.u64 	%rd31, [_Z9in_perm_kPmS_S_S_mmm_param_5];
	ld.param.u64 	%rd37, [_Z9in_perm_kPmS_S_S_mmm_param_6];
	cvta.to.global.u64 	%rd1, %rd35;
	cvta.to.global.u64 	%rd38, %rd34;
	cvta.to.global.u64 	%rd39, %rd33;
	cvta.to.global.u64 	%rd40, %rd32;
	mov.u32 	%r1, %ctaid.x;
	mov.u32 	%r2, %ntid.x;
	mov.u32 	%r3, %tid.x;
	mad.lo.s32 	%r4, %r1, %r2, %r3;
	ld.global.u64 	%rd41, [%rd40];
	cvt.s64.s32 	%rd42, %r4;
	add.s64 	%rd43, %rd36, %rd42;
	shl.b64 	%rd44, %rd43, 5;
	add.s64 	%rd45, %rd39, %rd44;
	ld.global.u64 	%rd46, [%rd45];
	add.s64 	%rd2, %rd46, %rd41;
	ld.global.u64 	%rd47, [%rd45+8];
	add.s64 	%rd3, %rd47, %rd41;
	ld.global.u64 	%rd48, [%rd38];
	ld.global.u64 	%rd49, [%rd45+24];
	add.s64 	%rd4, %rd49, %rd48;
	ld.global.u64 	%rd5, [%rd45+16];
	setp.le.u64 	%p1, %rd37, %rd42;
	setp.eq.s64 	%p2, %rd31, 0;
	or.pred  	%p3, %p1, %p2;
	@%p3 bra 	$L__BB0_12;
	add.s64 	%rd51, %rd31, -1;
	and.b64  	%rd6, %rd31, 15;
	setp.lt.u64 	%p4, %rd51, 15;
	mov.b64 	%rd216, 0;
	@%p4 bra 	$L__BB0_4;
	and.b64  	%rd216, %rd31, -16;
	shl.b64 	%rd52, %rd5, 3;
	add.s64 	%rd53, %rd52, %rd1;
	add.s64 	%rd213, %rd53, 64;
	add.s64 	%rd212, %rd3, 64;
	add.s64 	%rd211, %rd2, 32;
	mov.u64 	%rd214, %rd216;
$L__BB0_3:
	.pragma "nounroll";
	ld.u32 	%r5, [%rd211+-32];
	mul.wide.s32 	%rd54, %r5, 8;
	add.s64 	%rd55, %rd4, %rd54;
	ld.f64 	%fd1, [%rd55];
	ld.f64 	%fd2, [%rd212+-64];
	mul.f64 	%fd3, %fd1, %fd2;
	st.global.f64 	[%rd213+-64], %fd3;
	ld.u32 	%r6, [%rd211+-28];
	mul.wide.s32 	%rd56, %r6, 8;
	add.s64 	%rd57, %rd4, %rd56;
	ld.f64 	%fd4, [%rd57];
	ld.f64 	%fd5, [%rd212+-56];
	mul.f64 	%fd6, %fd4, %fd5;
	st.global.f64 	[%rd213+-56], %fd6;
	ld.u32 	%r7, [%rd211+-24];
	mul.wide.s32 	%rd58, %r7, 8;
	add.s64 	%rd59, %rd4, %rd58;
	ld.f64 	%fd7, [%rd59];
	ld.f64 	%fd8, [%rd212+-48];
	mul.f64 	%fd9, %fd7, %fd8;
	st.global.f64 	[%rd213+-48], %fd9;
	ld.u32 	%r8, [%rd211+-20];
	mul.wide.s32 	%rd60, %r8, 8;
	add.s64 	%rd61, %rd4, %rd60;
	ld.f64 	%fd10, [%rd61];
	ld.f64 	%fd11, [%rd212+-40];
	mul.f64 	%fd12, %fd10, %fd11;
	st.global.f64 	[%rd213+-40], %fd12;
	ld.u32 	%r9, [%rd211+-16];
	mul.wide.s32 	%rd62, %r9, 8;
	add.s64 	%rd63, %rd4, %rd62;
	ld.f64 	%fd13, [%rd63];
	ld.f64 	%fd14, [%rd212+-32];
	mul.f64 	%fd15, %fd13, %fd14;
	st.global.f64 	[%rd213+-32], %fd15;
	ld.u32 	%r10, [%rd211+-12];
	mul.wide.s32 	%rd64, %r10, 8;
	add.s64 	%rd65, %rd4, %rd64;
	ld.f64 	%fd16, [%rd65];
	ld.f64 	%fd17, [%rd212+-24];
	mul.f64 	%fd18, %fd16, %fd17;
	st.global.f64 	[%rd213+-24], %fd18;
	ld.u32 	%r11, [%rd211+-8];
	mul.wide.s32 	%rd66, %r11, 8;
	add.s64 	%rd67, %rd4, %rd66;
	ld.f64 	%fd19, [%rd67];
	ld.f64 	%fd20, [%rd212+-16];
	mul.f64 	%fd21, %fd19, %fd20;
	st.global.f64 	[%rd213+-16], %fd21;
	ld.u32 	%r12, [%rd211+-4];
	mul.wide.s32 	%rd68, %r12, 8;
	add.s64 	%rd69, %rd4, %rd68;
	ld.f64 	%fd22, [%rd69];
	ld.f64 	%fd23, [%rd212+-8];
	mul.f64 	%fd24, %fd22, %fd23;
	st.global.f64 	[%rd213+-8], %fd24;
	ld.u32 	%r13, [%rd211];
	mul.wide.s32 	%rd70, %r13, 8;
	add.s64 	%rd71, %rd4, %rd70;
	ld.f64 	%fd25, [%rd71];
	ld.f64 	%fd26, [%rd212];
	mul.f64 	%fd27, %fd25, %fd26;
	st.global.f64 	[%rd213], %fd27;
	ld.u32 	%r14, [%rd211+4];
	mul.wide.s32 	%rd72, %r14, 8;
	add.s64 	%rd73, %rd4, %rd72;
	ld.f64 	%fd28, [%rd73];
	ld.f64 	%fd29, [%rd212+8];
	mul.f64 	%fd30, %fd28, %fd29;
	st.global.f64 	[%rd213+8], %fd30;
	ld.u32 	%r15, [%rd211+8];
	mul.wide.s32 	%rd74, %r15, 8;
	add.s64 	%rd75, %rd4, %rd74;
	ld.f64 	%fd31, [%rd75];
	ld.f64 	%fd32, [%rd212+16];
	mul.f64 	%fd33, %fd31, %fd32;
	st.global.f64 	[%rd213+16], %fd33;
	ld.u32 	%r16, [%rd211+12];
	mul.wide.s32 	%rd76, %r16, 8;
	add.s64 	%rd77, %rd4, %rd76;
	ld.f64 	%fd34, [%rd77];
	ld.f64 	%fd35, [%rd212+24];
	mul.f64 	%fd36, %fd34, %fd35;
	st.global.f64 	[%rd213+24], %fd36;
	ld.u32 	%r17, [%rd211+16];
	mul.wide.s32 	%rd78, %r17, 8;
	add.s64 	%rd79, %rd4, %rd78;
	ld.f64 	%fd37, [%rd79];
	ld.f64 	%fd38, [%rd212+32];
	mul.f64 	%fd39, %fd37, %fd38;
	st.global.f64 	[%rd213+32], %fd39;
	ld.u32 	%r18, [%rd211+20];
	mul.wide.s32 	%rd80, %r18, 8;
	add.s64 	%rd81, %rd4, %rd80;
	ld.f64 	%fd40, [%rd81];
	ld.f64 	%fd41, [%rd212+40];
	mul.f64 	%fd42, %fd40, %fd41;
	st.global.f64 	[%rd213+40], %fd42;
	ld.u32 	%r19, [%rd211+24];
	mul.wide.s32 	%rd82, %r19, 8;
	add.s64 	%rd83, %rd4, %rd82;
	ld.f64 	%fd43, [%rd83];
	ld.f64 	%fd44, [%rd212+48];
	mul.f64 	%fd45, %fd43, %fd44;
	st.global.f64 	[%rd213+48], %fd45;
	ld.u32 	%r20, [%rd211+28];
	mul.wide.s32 	%rd84, %r20, 8;
	add.s64 	%rd85, %rd4, %rd84;
	ld.f64 	%fd46, [%rd85];
	ld.f64 	%fd47, [%rd212+56];
	mul.f64 	%fd48, %fd46, %fd47;
	st.global.f64 	[%rd213+56], %fd48;
	add.s64 	%rd214, %rd214, -16;
	add.s64 	%rd213, %rd213, 128;
	add.s64 	%rd212, %rd212, 128;
	add.s64 	%rd211, %rd211, 64;
	setp.ne.s64 	%p5, %rd214, 0;
	@%p5 bra 	$L__BB0_3;
$L__BB0_4:
	setp.eq.s64 	%p6, %rd6, 0;
	@%p6 bra 	$L__BB0_12;
	shl.b64 	%rd86, %rd5, 3;
	add.s64 	%rd20, %rd1, %rd86;
	and.b64  	%rd21, %rd31, 7;
	setp.lt.u64 	%p7, %rd6, 8;
	@%p7 bra 	$L__BB0_7;
	shl.b64 	%rd87, %rd216, 2;
	add.s64 	%rd88, %rd2, %rd87;
	ld.u32 	%r21, [%rd88];
	mul.wide.s32 	%rd89, %r21, 8;
	add.s64 	%rd90, %rd4, %rd89;
	ld.f64 	%fd49, [%rd90];
	shl.b64 	%rd91, %rd216, 3;
	add.s64 	%rd92, %rd3, %rd91;
	ld.f64 	%fd50, [%rd92];
	mul.f64 	%fd51, %fd49, %fd50;
	add.s64 	%rd93, %rd20, %rd91;
	st.global.f64 	[%rd93], %fd51;
	add.s64 	%rd94, %rd216, 1;
	shl.b64 	%rd95, %rd94, 2;
	and.b64  	%rd96, %rd95, 17179869180;
	add.s64 	%rd97, %rd2, %rd96;
	ld.u32 	%r22, [%rd97];
	mul.wide.s32 	%rd98, %r22, 8;
	add.s64 	%rd99, %rd4, %rd98;
	ld.f64 	%fd52, [%rd99];
	shl.b64 	%rd100, %rd94, 3;
	and.b64  	%rd101, %rd100, 34359738360;
	add.s64 	%rd102, %rd3, %rd101;
	ld.f64 	%fd53, [%rd102];
	mul.f64 	%fd54, %fd52, %fd53;
	add.s64 	%rd103, %rd20, %rd101;
	st.global.f64 	[%rd103], %fd54;
	add.s64 	%rd104, %rd216, 2;
	shl.b64 	%rd105, %rd104, 2;
	and.b64  	%rd106, %rd105, 17179869180;
	add.s64 	%rd107, %rd2, %rd106;
	ld.u32 	%r23, [%rd107];
	mul.wide.s32 	%rd108, %r23, 8;
	add.s64 	%rd109, %rd4, %rd108;
	ld.f64 	%fd55, [%rd109];
	shl.b64 	%rd110, %rd104, 3;
	and.b64  	%rd111, %rd110, 34359738360;
	add.s64 	%rd112, %rd3, %rd111;
	ld.f64 	%fd56, [%rd112];
	mul.f64 	%fd57, %fd55, %fd56;
	add.s64 	%rd113, %rd20, %rd111;
	st.global.f64 	[%rd113], %fd57;
	add.s64 	%rd114, %rd216, 3;
	shl.b64 	%rd115, %rd114, 2;
	and.b64  	%rd116, %rd115, 17179869180;
	add.s64 	%rd117, %rd2, %rd116;
	ld.u32 	%r24, [%rd117];
	mul.wide.s32 	%rd118, %r24, 8;
	add.s64 	%rd119, %rd4, %rd118;
	ld.f64 	%fd58, [%rd119];
	shl.b64 	%rd120, %rd114, 3;
	and.b64  	%rd121, %rd120, 34359738360;
	add.s64 	%rd122, %rd3, %rd121;
	ld.f64 	%fd59, [%rd122];
	mul.f64 	%fd60, %fd58, %fd59;
	add.s64 	%rd123, %rd20, %rd121;
	st.global.f64 	[%rd123], %fd60;
	add.s64 	%rd124, %rd216, 4;
	shl.b64 	%rd125, %rd124, 2;
	and.b64  	%rd126, %rd125, 17179869180;
	add.s64 	%rd127, %rd2, %rd126;
	ld.u32 	%r25, [%rd127];
	mul.wide.s32 	%rd128, %r25, 8;
	add.s64 	%rd129, %rd4, %rd128;
	ld.f64 	%fd61, [%rd129];
	shl.b64 	%rd130, %rd124, 3;
	and.b64  	%rd131, %rd130, 34359738360;
	add.s64 	%rd132, %rd3, %rd131;
	ld.f64 	%fd62, [%rd132];
	mul.f64 	%fd63, %fd61, %fd62;
	add.s64 	%rd133, %rd20, %rd131;
	st.global.f64 	[%rd133], %fd63;
	add.s64 	%rd134, %rd216, 5;
	shl.b64 	%rd135, %rd134, 2;
	and.b64  	%rd136, %rd135, 17179869180;
	add.s64 	%rd137, %rd2, %rd136;
	ld.u32 	%r26, [%rd137];
	mul.wide.s32 	%rd138, %r26, 8;
	add.s64 	%rd139, %rd4, %rd138;
	ld.f64 	%fd64, [%rd139];
	shl.b64 	%rd140, %rd134, 3;
	and.b64  	%rd141, %rd140, 34359738360;
	add.s64 	%rd142, %rd3, %rd141;
	ld.f64 	%fd65, [%rd142];
	mul.f64 	%fd66, %fd64, %fd65;
	add.s64 	%rd143, %rd20, %rd141;
	st.global.f64 	[%rd143], %fd66;
	add.s64 	%rd144, %rd216, 6;
	shl.b64 	%rd145, %rd144, 2;
	and.b64  	%rd146, %rd145, 17179869180;
	add.s64 	%rd147, %rd2, %rd146;
	ld.u32 	%r27, [%rd147];
	mul.wide.s32 	%rd148, %r27, 8;
	add.s64 	%rd149, %rd4, %rd148;
	ld.f64 	%fd67, [%rd149];
	shl.b64 	%rd150, %rd144, 3;
	and.b64  	%rd151, %rd150, 34359738360;
	add.s64 	%rd152, %rd3, %rd151;
	ld.f64 	%fd68, [%rd152];
	mul.f64 	%fd69, %fd67, %fd68;
	add.s64 	%rd153, %rd20, %rd151;
	st.global.f64 	[%rd153], %fd69;
	add.s64 	%rd154, %rd216, 7;
	shl.b64 	%rd155, %rd154, 2;
	and.b64  	%rd156, %rd155, 17179869180;
	add.s64 	%rd157, %rd2, %rd156;
	ld.u32 	%r28, [%rd157];
	mul.wide.s32 	%rd158, %r28, 8;
	add.s64 	%rd159, %rd4, %rd158;
	ld.f64 	%fd70, [%rd159];
	shl.b64 	%rd160, %rd154, 3;
	and.b64  	%rd161, %rd160, 34359738360;
	add.s64 	%rd162, %rd3, %rd161;
	ld.f64 	%fd71, [%rd162];
	mul.f64 	%fd72, %fd70, %fd71;
	add.s64 	%rd163, %rd20, %rd161;
	st.global.f64 	[%rd163], %fd72;
	add.s64 	%rd164, %rd216, 8;
	and.b64  	%rd216, %rd164, 4294967295;
$L__BB0_7:
	setp.eq.s64 	%p8, %rd21, 0;
	@%p8 bra 	$L__BB0_12;
	and.b64  	%rd218, %rd31, 3;
	setp.lt.u64 	%p9, %rd21, 4;
	@%p9 bra 	$L__BB0_10;
	shl.b64 	%rd165, %rd216, 2;
	add.s64 	%rd166, %rd2, %rd165;
	ld.u32 	%r29, [%rd166];
	mul.wide.s32 	%rd167, %r29, 8;
	add.s64 	%rd168, %rd4, %rd167;
	ld.f64 	%fd73, [%rd168];
	shl.b64 	%rd169, %rd216, 3;
	add.s64 	%rd170, %rd3, %rd169;
	ld.f64 	%fd74, [%rd170];
	mul.f64 	%fd75, %fd73, %fd74;
	add.s64 	%rd171, %rd20, %rd169;
	st.global.f64 	[%rd171], %fd75;
	add.s64 	%rd172, %rd216, 1;
	shl.b64 	%rd173, %rd172, 2;
	and.b64  	%rd174, %rd173, 17179869180;
	add.s64 	%rd175, %rd2, %rd174;
	ld.u32 	%r30, [%rd175];
	mul.wide.s32 	%rd176, %r30, 8;
	add.s64 	%rd177, %rd4, %rd176;
	ld.f64 	%fd76, [%rd177];
	shl.b64 	%rd178, %rd172, 3;
	and.b64  	%rd179, %rd178, 34359738360;
	add.s64 	%rd180, %rd3, %rd179;
	ld.f64 	%fd77, [%rd180];
	mul.f64 	%fd78, %fd76, %fd77;
	add.s64 	%rd181, %rd20, %rd179;
	st.global.f64 	[%rd181], %fd78;
	add.s64 	%rd182, %rd216, 2;
	shl.b64 	%rd183, %rd182, 2;
	and.b64  	%rd184, %rd183, 17179869180;
	add.s64 	%rd185, %rd2, %rd184;
	ld.u32 	%r31, [%rd185];
	mul.wide.s32 	%rd186, %r31, 8;
	add.s64 	%rd187, %rd4, %rd186;
	ld.f64 	%fd79, [%rd187];
	shl.b64 	%rd188, %rd182, 3;
	and.b64  	%rd189, %rd188, 34359738360;
	add.s64 	%rd190, %rd3, %rd189;
	ld.f64 	%fd80, [%rd190];
	mul.f64 	%fd81, %fd79, %fd80;
	add.s64 	%rd191, %rd20, %rd189;
	st.global.f64 	[%rd191], %fd81;
	add.s64 	%rd192, %rd216, 3;
	shl.b64 	%rd193, %rd192, 2;
	and.b64  	%rd194, %rd193, 17179869180;
	add.s64 	%rd195, %rd2, %rd194;
	ld.u32 	%r32, [%rd195];
	mul.wide.s32 	%rd196, %r32, 8;
	add.s64 	%rd197, %rd4, %rd196;
	ld.f64 	%fd82, [%rd197];
	shl.b64 	%rd198, %rd192, 3;
	and.b64  	%rd199, %rd198, 34359738360;
	add.s64 	%rd200, %rd3, %rd199;
	ld.f64 	%fd83, [%rd200];
	mul.f64 	%fd84, %fd82, %fd83;
	add.s64 	%rd201, %rd20, %rd199;
	st.global.f64 	[%rd201], %fd84;
	add.s64 	%rd202, %rd216, 4;
	and.b64  	%rd216, %rd202, 4294967295;
$L__BB0_10:
	setp.eq.s64 	%p10, %rd218, 0;
	@%p10 bra 	$L__BB0_12;
$L__BB0_11:
	.pragma "nounroll";
	shl.b64 	%rd203, %rd216, 2;
	add.s64 	%rd204, %rd2, %rd203;
	ld.u32 	%r33, [%rd204];
	mul.wide.s32 	%rd205, %r33, 8;
	add.s64 	%rd206, %rd4, %rd205;
	ld.f64 	%fd85, [%rd206];
	shl.b64 	%rd207, %rd216, 3;
	add.s64 	%rd208, %rd3, %rd207;
	ld.f64 	%fd86, [%rd208];
	mul.f64 	%fd87, %fd85, %fd86;
	add.s64 	%rd209, %rd20, %rd207;
	st.global.f64 	[%rd209], %fd87;
	add.s64 	%rd210, %rd216, 1;
	and.b64  	%rd216, %rd210, 4294967295;
	add.s64 	%rd218, %rd218, -1;
	setp.ne.s64 	%p11, %rd218, 0;
	@%p11 bra 	$L__BB0_11;
$L__BB0_12:
	ret;

}
	// .globl	_Z10out_perm_kPmS_S_S_S_mmm
.visible .entry _Z10out_perm_kPmS_S_S_S_mmm(
	.param .u64 .ptr .align 1 _Z10out_perm_kPmS_S_S_S_mmm_param_0,
	.param .u64 .ptr .align 1 _Z10out_perm_kPmS_S_S_S_mmm_param_1,
	.param .u64 .ptr .align 1 _Z10out_perm_kPmS_S_S_S_mmm_param_2,
	.param .u64 .ptr .align 1 _Z10out_perm_kPmS_S_S_S_mmm_param_3,
	.param .u64 .ptr .align 1 _Z10out_perm_kPmS_S_S_S_mmm_param_4,
	.param .u64 _Z10out_perm_kPmS_S_S_S_mmm_param_5,
	.param .u64 _Z10out_perm_kPmS_S_S_S_mmm_param_6,
	.param .u64 _Z10out_perm_kPmS_S_S_S_mmm_param_7
)
{
	.reg .pred 	%p<25>;
	.reg .b32 	%r<33>;
	.reg .b64 	%rd<168>;
	.reg .b64 	%fd<77>;

	ld.param.u64 	%rd40, [_Z10out_perm_kPmS_S_S_S_mmm_param_1];
	ld.param.u64 	%rd46, [_Z10out_perm_kPmS_S_S_S_mmm_param_2];
	ld.param.u64 	%rd41, [_Z10out_perm_kPmS_S_S_S_mmm_param_3];
	ld.param.u64 	%rd42, [_Z10out_perm_kPmS_S_S_S_mmm_param_4];
	ld.param.u64 	%rd43, [_Z10out_perm_kPmS_S_S_S_mmm_param_5];
	ld.param.u64 	%rd44, [_Z10out_perm_kPmS_S_S_S_mmm_param_6];
	ld.param.u64 	%rd45, [_Z10out_perm_kPmS_S_S_S_mmm_param_7];
	cvta.to.global.u64 	%rd1, %rd46;
	mov.u32 	%r11, %ctaid.x;
	mov.u32 	%r12, %ntid.x;
	mov.u32 	%r13, %tid.x;
	mad.lo.s32 	%r29, %r11, %r12, %r13;
	add.s32 	%r31, %r29, 1;
	setp.lt.s32 	%p1, %r29, 1;
	cvt.s64.s32 	%rd2, %r29;
	setp.le.u64 	%p2, %rd45, %rd2;
	or.pred  	%p3, %p1, %p2;
	@%p3 bra 	$L__BB1_5;
	cvt.u64.u32 	%rd159, %r29;
	add.s64 	%rd47, %rd43, %rd159;
	shl.b64 	%rd48, %rd47, 5;
	add.s64 	%rd49, %rd1, %rd48;
	add.s64 	%rd4, %rd49, 24;
	setp.le.u64 	%p4, %rd45, %rd159;
	@%p4 bra 	$L__BB1_5;
	ld.global.u64 	%rd5, [%rd4];
$L__BB1_3:
	cvt.u32.u64 	%r29, %rd159;
	add.s64 	%rd50, %rd159, %rd43;
	shl.b64 	%rd51, %rd50, 5;
	add.s64 	%rd52, %rd1, %rd51;
	ld.global.u64 	%rd53, [%rd52+24];
	setp.ne.s64 	%p5, %rd5, %rd53;
	@%p5 bra 	$L__BB1_5;
	add.s32 	%r29, %r29, 1;
	cvt.u64.u32 	%rd159, %r29;
	setp.gt.u64 	%p6, %rd45, %rd159;
	@%p6 bra 	$L__BB1_3;
$L__BB1_5:
	add.s64 	%rd54, %rd45, -1;
	setp.le.u64 	%p7, %rd54, %rd2;
	cvt.s64.s32 	%rd160, %r31;
	setp.le.u64 	%p8, %rd45, %rd160;
	or.pred  	%p9, %p7, %p8;
	@%p9 bra 	$L__BB1_9;
	add.s64 	%rd55, %rd43, %rd160;
	shl.b64 	%rd56, %rd55, 5;
	add.s64 	%rd57, %rd1, %rd56;
	ld.global.u64 	%rd9, [%rd57+24];
$L__BB1_7:
	add.s64 	%rd58, %rd160, %rd43;
	shl.b64 	%rd59, %rd58, 5;
	add.s64 	%rd60, %rd1, %rd59;
	ld.global.u64 	%rd61, [%rd60+24];
	setp.ne.s64 	%p10, %rd9, %rd61;
	@%p10 bra 	$L__BB1_9;
	add.s32 	%r31, %r31, 1;
	cvt.s64.s32 	%rd160, %r31;
	setp.gt.u64 	%p11, %rd45, %rd160;
	@%p11 bra 	$L__BB1_7;
$L__BB1_9:
	setp.le.u64 	%p12, %rd45, %rd2;
	setp.ge.s32 	%p13, %r29, %r31;
	or.pred  	%p14, %p12, %p13;
	setp.eq.s64 	%p15, %rd44, 0;
	or.pred  	%p16, %p14, %p15;
	@%p16 bra 	$L__BB1_23;
	and.b64  	%rd12, %rd44, 7;
	and.b64  	%rd13, %rd44, 3;
	and.b64  	%rd14, %rd44, -8;
	and.b64  	%rd15, %rd44, 1;
	cvta.to.global.u64 	%rd16, %rd40;
	cvta.to.global.u64 	%rd17, %rd41;
	cvta.to.global.u64 	%rd18, %rd42;
$L__BB1_11:
	ld.param.u64 	%rd158, [_Z10out_perm_kPmS_S_S_S_mmm_param_0];
	setp.lt.u64 	%p17, %rd44, 8;
	cvt.s64.s32 	%rd63, %r29;
	add.s64 	%rd64, %rd43, %rd63;
	cvta.to.global.u64 	%rd65, %rd158;
	shl.b64 	%rd66, %rd64, 3;
	add.s64 	%rd67, %rd65, %rd66;
	ld.global.u64 	%rd68, [%rd67];
	cvt.rn.f64.u64 	%fd1, %rd68;
	ld.global.u64 	%rd69, [%rd16];
	shl.b64 	%rd70, %rd64, 5;
	add.s64 	%rd71, %rd1, %rd70;
	ld.global.u64 	%rd72, [%rd71];
	add.s64 	%rd19, %rd72, %rd69;
	ld.global.u64 	%rd73, [%rd71+8];
	add.s64 	%rd20, %rd73, %rd69;
	ld.global.u64 	%rd74, [%rd71+24];
	shl.b64 	%rd75, %rd74, 3;
	add.s64 	%rd21, %rd18, %rd75;
	ld.global.u64 	%rd76, [%rd17];
	ld.global.u64 	%rd77, [%rd71+16];
	add.s64 	%rd22, %rd77, %rd76;
	mov.b64 	%rd166, 0;
	@%p17 bra 	$L__BB1_14;
	add.s64 	%rd163, %rd22, 32;
	add.s64 	%rd162, %rd20, 32;
	add.s64 	%rd161, %rd19, 16;
	mov.u64 	%rd164, %rd14;
$L__BB1_13:
	.pragma "nounroll";
	ld.u32 	%r14, [%rd161+-16];
	mul.wide.s32 	%rd78, %r14, 8;
	add.s64 	%rd79, %rd21, %rd78;
	ld.global.f64 	%fd2, [%rd79];
	ld.f64 	%fd3, [%rd162+-32];
	mul.f64 	%fd4, %fd2, %fd3;
	ld.f64 	%fd5, [%rd163+-32];
	fma.rn.f64 	%fd6, %fd4, %fd1, %fd5;
	st.f64 	[%rd163+-32], %fd6;
	ld.u32 	%r15, [%rd161+-12];
	mul.wide.s32 	%rd80, %r15, 8;
	add.s64 	%rd81, %rd21, %rd80;
	ld.global.f64 	%fd7, [%rd81];
	ld.f64 	%fd8, [%rd162+-24];
	mul.f64 	%fd9, %fd7, %fd8;
	ld.f64 	%fd10, [%rd163+-24];
	fma.rn.f64 	%fd11, %fd9, %fd1, %fd10;
	st.f64 	[%rd163+-24], %fd11;
	ld.u32 	%r16, [%rd161+-8];
	mul.wide.s32 	%rd82, %r16, 8;
	add.s64 	%rd83, %rd21, %rd82;
	ld.global.f64 	%fd12, [%rd83];
	ld.f64 	%fd13, [%rd162+-16];
	mul.f64 	%fd14, %fd12, %fd13;
	ld.f64 	%fd15, [%rd163+-16];
	fma.rn.f64 	%fd16, %fd14, %fd1, %fd15;
	st.f64 	[%rd163+-16], %fd16;
	ld.u32 	%r17, [%rd161+-4];
	mul.wide.s32 	%rd84, %r17, 8;
	add.s64 	%rd85, %rd21, %rd84;
	ld.global.f64 	%fd17, [%rd85];
	ld.f64 	%fd18, [%rd162+-8];
	mul.f64 	%fd19, %fd17, %fd18;
	ld.f64 	%fd20, [%rd163+-8];
	fma.rn.f64 	%fd21, %fd19, %fd1, %fd20;
	st.f64 	[%rd163+-8], %fd21;
	ld.u32 	%r18, [%rd161];
	mul.wide.s32 	%rd86, %r18, 8;
	add.s64 	%rd87, %rd21, %rd86;
	ld.global.f64 	%fd22, [%rd87];
	ld.f64 	%fd23, [%rd162];
	mul.f64 	%fd24, %fd22, %fd23;
	ld.f64 	%fd25, [%rd163];
	fma.rn.f64 	%fd26, %fd24, %fd1, %fd25;
	st.f64 	[%rd163], %fd26;
	ld.u32 	%r19, [%rd161+4];
	mul.wide.s32 	%rd88, %r19, 8;
	add.s64 	%rd89, %rd21, %rd88;
	ld.global.f64 	%fd27, [%rd89];
	ld.f64 	%fd28, [%rd162+8];
	mul.f64 	%fd29, %fd27, %fd28;
	ld.f64 	%fd30, [%rd163+8];
	fma.rn.f64 	%fd31, %fd29, %fd1, %fd30;
	st.f64 	[%rd163+8], %fd31;
	ld.u32 	%r20, [%rd161+8];
	mul.wide.s32 	%rd90, %r20, 8;
	add.s64 	%rd91, %rd21, %rd90;
	ld.global.f64 	%fd32, [%rd91];
	ld.f64 	%fd33, [%rd162+16];
	mul.f64 	%fd34, %fd32, %fd33;
	ld.f64 	%fd35, [%rd163+16];
	fma.rn.f64 	%fd36, %fd34, %fd1, %fd35;
	st.f64 	[%rd163+16], %fd36;
	ld.u32 	%r21, [%rd161+12];
	mul.wide.s32 	%rd92, %r21, 8;
	add.s64 	%rd93, %rd21, %rd92;
	ld.global.f64 	%fd37, [%rd93];
	ld.f64 	%fd38, [%rd162+24];
	mul.f64 	%fd39, %fd37, %fd38;
	ld.f64 	%fd40, [%rd163+24];
	fma.rn.f64 	%fd41, %fd39, %fd1, %fd40;
	st.f64 	[%rd163+24], %fd41;
	add.s64 	%rd164, %rd164, -8;
	add.s64 	%rd163, %rd163, 64;
	add.s64 	%rd162, %rd162, 64;
	add.s64 	%rd161, %rd161, 32;
	setp.ne.s64 	%p18, %rd164, 0;
	mov.u64 	%rd166, %rd14;
	@%p18 bra 	$L__BB1_13;
$L__BB1_14:
	setp.eq.s64 	%p19, %rd12, 0;
	@%p19 bra 	$L__BB1_22;
	add.s64 	%rd94, %rd12, -1;
	setp.lt.u64 	%p20, %rd94, 3;
	@%p20 bra 	$L__BB1_17;
	shl.b64 	%rd95, %rd166, 2;
	add.s64 	%rd96, %rd19, %rd95;
	ld.u32 	%r22, [%rd96];
	mul.wide.s32 	%rd97, %r22, 8;
	add.s64 	%rd98, %rd21, %rd97;
	ld.global.f64 	%fd42, [%rd98];
	shl.b64 	%rd99, %rd166, 3;
	add.s64 	%rd100, %rd20, %rd99;
	ld.f64 	%fd43, [%rd100];
	mul.f64 	%fd44, %fd42, %fd43;
	add.s64 	%rd101, %rd22, %rd99;
	ld.f64 	%fd45, [%rd101];
	fma.rn.f64 	%fd46, %fd44, %fd1, %fd45;
	st.f64 	[%rd101], %fd46;
	add.s64 	%rd102, %rd166, 1;
	shl.b64 	%rd103, %rd102, 2;
	and.b64  	%rd104, %rd103, 17179869180;
	add.s64 	%rd105, %rd19, %rd104;
	ld.u32 	%r23, [%rd105];
	mul.wide.s32 	%rd106, %r23, 8;
	add.s64 	%rd107, %rd21, %rd106;
	ld.global.f64 	%fd47, [%rd107];
	shl.b64 	%rd108, %rd102, 3;
	and.b64  	%rd109, %rd108, 34359738360;
	add.s64 	%rd110, %rd20, %rd109;
	ld.f64 	%fd48, [%rd110];
	mul.f64 	%fd49, %fd47, %fd48;
	add.s64 	%rd111, %rd22, %rd109;
	ld.f64 	%fd50, [%rd111];
	fma.rn.f64 	%fd51, %fd49, %fd1, %fd50;
	st.f64 	[%rd111], %fd51;
	add.s64 	%rd112, %rd166, 2;
	shl.b64 	%rd113, %rd112, 2;
	and.b64  	%rd114, %rd113, 17179869180;
	add.s64 	%rd115, %rd19, %rd114;
	ld.u32 	%r24, [%rd115];
	mul.wide.s32 	%rd116, %r24, 8;
	add.s64 	%rd117, %rd21, %rd116;
	ld.global.f64 	%fd52, [%rd117];
	shl.b64 	%rd118, %rd112, 3;
	and.b64  	%rd119, %rd118, 34359738360;
	add.s64 	%rd120, %rd20, %rd119;
	ld.f64 	%fd53, [%rd120];
	mul.f64 	%fd54, %fd52, %fd53;
	add.s64 	%rd121, %rd22, %rd119;
	ld.f64 	%fd55, [%rd121];
	fma.rn.f64 	%fd56, %fd54, %fd1, %fd55;
	st.f64 	[%rd121], %fd56;
	add.s64 	%rd122, %rd166, 3;
	shl.b64 	%rd123, %rd122, 2;
	and.b64  	%rd124, %rd123, 17179869180;
	add.s64 	%rd125, %rd19, %rd124;
	ld.u32 	%r25, [%rd125];
	mul.wide.s32 	%rd126, %r25, 8;
	add.s64 	%rd127, %rd21, %rd126;
	ld.global.f64 	%fd57, [%rd127];
	shl.b64 	%rd128, %rd122, 3;
	and.b64  	%rd129, %rd128, 34359738360;
	add.s64 	%rd130, %rd20, %rd129;
	ld.f64 	%fd58, [%rd130];
	mul.f64 	%fd59, %fd57, %fd58;
	add.s64 	%rd131, %rd22, %rd129;
	ld.f64 	%fd60, [%rd131];
	fma.rn.f64 	%fd61, %fd59, %fd1, %fd60;
	st.f64 	[%rd131], %fd61;
	add.s64 	%rd132, %rd166, 4;
	and.b64  	%rd166, %rd132, 4294967295;
$L__BB1_17:
	setp.eq.s64 	%p21, %rd13, 0;
	@%p21 bra 	$L__BB1_22;
	setp.eq.s64 	%p22, %rd13, 1;
	@%p22 bra 	$L__BB1_20;
	shl.b64 	%rd133, %rd166, 2;
	add.s64 	%rd134, %rd19, %rd133;
	ld.u32 	%r26, [%rd134];
	mul.wide.s32 	%rd135, %r26, 8;
	add.s64 	%rd136, %rd21, %rd135;
	ld.global.f64 	%fd62, [%rd136];
	shl.b64 	%rd137, %rd166, 3;
	add.s64 	%rd138, %rd20, %rd137;
	ld.f64 	%fd63, [%rd138];
	mul.f64 	%fd64, %fd62, %fd63;
	add.s64 	%rd139, %rd22, %rd137;
	ld.f64 	%fd65, [%rd139];
	fma.rn.f64 	%fd66, %fd64, %fd1, %fd65;
	st.f64 	[%rd139], %fd66;
	add.s64 	%rd140, %rd166, 1;
	shl.b64 	%rd141, %rd140, 2;
	and.b64  	%rd142, %rd141, 17179869180;
	add.s64 	%rd143, %rd19, %rd142;
	ld.u32 	%r27, [%rd143];
	mul.wide.s32 	%rd144, %r27, 8;
	add.s64 	%rd145, %rd21, %rd144;
	ld.global.f64 	%fd67, [%rd145];
	shl.b64 	%rd146, %rd140, 3;
	and.b64  	%rd147, %rd146, 34359738360;
	add.s64 	%rd148, %rd20, %rd147;
	ld.f64 	%fd68, [%rd148];
	mul.f64 	%fd69, %fd67, %fd68;
	add.s64 	%rd149, %rd22, %rd147;
	ld.f64 	%fd70, [%rd149];
	fma.rn.f64 	%fd71, %fd69, %fd1, %fd70;
	st.f64 	[%rd149], %fd71;
	add.s64 	%rd150, %rd166, 2;
	and.b64  	%rd166, %rd150, 4294967295;
$L__BB1_20:
	setp.eq.s64 	%p23, %rd15, 0;
	@%p23 bra 	$L__BB1_22;
	shl.b64 	%rd151, %rd166, 2;
	add.s64 	%rd152, %rd19, %rd151;
	ld.u32 	%r28, [%rd152];
	mul.wide.s32 	%rd153, %r28, 8;
	add.s64 	%rd154, %rd21, %rd153;
	ld.global.f64 	%fd72, [%rd154];
	shl.b64 	%rd155, %rd166, 3;
	add.s64 	%rd156, %rd20, %rd155;
	ld.f64 	%fd73, [%rd156];
	mul.f64 	%fd74, %fd72, %fd73;
	add.s64 	%rd157, %rd22, %rd155;
	ld.f64 	%fd75, [%rd157];
	fma.rn.f64 	%fd76, %fd74, %fd1, %fd75;
	st.f64 	[%rd157], %fd76;
$L__BB1_22:
	add.s32 	%r29, %r29, 1;
	setp.ne.s32 	%p24, %r29, %r31;
	@%p24 bra 	$L__BB1_11;
$L__BB1_23:
	ret;

}


// ===== COMPILED SASS (sm_100) =====

	.target	sm_100

	.elftype	@"ET_EXEC"


//--------------------- .note.nv.tkinfo           --------------------------
	.section	.note.nv.tkinfo,"",@"SHT_NOTE"
	.sectionflags	@"SHF_NOTE_NV_TKINFO"
	.tkinfo
        /*0018*/ 	.word	0x00000002
        /*0030*/ 	.string	""
        /*0030*/ 	.string	"ptxas"
        /*0030*/ 	.string	"Cuda compilation tools, release 13.0, V13.0.88"
        /*0030*/ 	.string	"Build cuda_13.0.r13.0/compiler.36424714_0"
        /*0030*/ 	.string	"-arch sm_100 -m 64 "



//--------------------- .note.nv.cuinfo           --------------------------
	.section	.note.nv.cuinfo,"",@"SHT_NOTE"
	.sectionflags	@"SHF_NOTE_NV_CUINFO"
        /*0018*/ 	.short	0x0002
        /*001a*/ 	.short	0x0064
        /*001c*/ 	.short	0x0082
	.zero		2


//--------------------- .nv.info                  --------------------------
	.section	.nv.info,"",@"SHT_CUDA_INFO"
	.align	4


	//----- nvinfo : EIATTR_REGCOUNT
	.align		4
        /*0000*/ 	.byte	0x04, 0x2f
        /*0002*/ 	.short	(.L_1 - .L_0)
	.align		4
.L_0:
        /*0004*/ 	.word	index@(_Z9in_perm_kPmS_S_S_mmm)
        /*0008*/ 	.word	0x00000020


	//----- nvinfo : EIATTR_FRAME_SIZE
	.align		4
.L_1:
        /*000c*/ 	.byte	0x04, 0x11
        /*000e*/ 	.short	(.L_3 - .L_2)
	.align		4
.L_2:
        /*0010*/ 	.word	index@(_Z9in_perm_kPmS_S_S_mmm)
        /*0014*/ 	.word	0x00000000


	//----- nvinfo : EIATTR_REGCOUNT
	.align		4
.L_3:
        /*0018*/ 	.byte	0x04, 0x2f
        /*001a*/ 	.short	(.L_5 - .L_4)
	.align		4
.L_4:
        /*001c*/ 	.word	index@(_Z10out_perm_kPmS_S_S_S_mmm)
        /*0020*/ 	.word	0x00000020


	//----- nvinfo : EIATTR_FRAME_SIZE
	.align		4
.L_5:
        /*0024*/ 	.byte	0x04, 0x11
        /*0026*/ 	.short	(.L_7 - .L_6)
	.align		4
.L_6:
        /*0028*/ 	.word	index@(_Z10out_perm_kPmS_S_S_S_mmm)
        /*002c*/ 	.word	0x00000000


	//----- nvinfo : EIATTR_MIN_STACK_SIZE
	.align		4
.L_7:
        /*0030*/ 	.byte	0x04, 0x12
        /*0032*/ 	.short	(.L_9 - .L_8)
	.align		4
.L_8:
        /*0034*/ 	.word	index@(_Z10out_perm_kPmS_S_S_S_mmm)
        /*0038*/ 	.word	0x00000000


	//----- nvinfo : EIATTR_MIN_STACK_SIZE
	.align		4
.L_9:
        /*003c*/ 	.byte	0x04, 0x12
        /*003e*/ 	.short	(.L_11 - .L_10)
	.align		4
.L_10:
        /*0040*/ 	.word	index@(_Z9in_perm_kPmS_S_S_mmm)
        /*0044*/ 	.word	0x00000000
.L_11:


//--------------------- .nv.compat                --------------------------
	.section	.nv.compat,"",@"SHT_CUDA_COMPAT_INFO"
	.align	4
        /*0000*/ 	.byte	0x02, 0x09, 0x00, 0x00, 0x02, 0x02, 0x01, 0x00, 0x02, 0x05, 0x05, 0x00, 0x03, 0x07, 0x01, 0x01
        /*0010*/ 	.byte	0x02, 0x03, 0x00, 0x00, 0x02, 0x06, 0x01, 0x00, 0x04, 0x0b, 0x08, 0x00, 0x01, 0x00, 0x00, 0x00
        /*0020*/ 	.byte	0x00, 0x00, 0x00, 0x00


//--------------------- .nv.info._Z10out_perm_kPmS_S_S_S_mmm --------------------------
	.section	.nv.info._Z10out_perm_kPmS_S_S_S_mmm,"",@"SHT_CUDA_INFO"
	.sectionflags	@""
	.align	4


	//----- nvinfo : EIATTR_CUDA_API_VERSION
	.align		4
        /*0000*/ 	.byte	0x04, 0x37
        /*0002*/ 	.short	(.L_13 - .L_12)
.L_12:
        /*0004*/ 	.word	0x00000082


	//----- nvinfo : EIATTR_KPARAM_INFO
	.align		4
.L_13:
        /*0008*/ 	.byte	0x04, 0x17
        /*000a*/ 	.short	(.L_15 - .L_14)
.L_14:
        /*000c*/ 	.word	0x00000000
        /*0010*/ 	.short	0x0007
        /*0012*/ 	.short	0x0038
        /*0014*/ 	.byte	0x00, 0xf0, 0x21, 0x00


	//----- nvinfo : EIATTR_KPARAM_INFO
	.align		4
.L_15:
        /*0018*/ 	.byte	0x04, 0x17
        /*001a*/ 	.short	(.L_17 - .L_16)
.L_16:
        /*001c*/ 	.word	0x00000000
        /*0020*/ 	.short	0x0006
        /*0022*/ 	.short	0x0030
        /*0024*/ 	.byte	0x00, 0xf0, 0x21, 0x00


	//----- nvinfo : EIATTR_KPARAM_INFO
	.align		4
.L_17:
        /*0028*/ 	.byte	0x04, 0x17
        /*002a*/ 	.short	(.L_19 - .L_18)
.L_18:
        /*002c*/ 	.word	0x00000000
        /*0030*/ 	.short	0x0005
        /*0032*/ 	.short	0x0028
        /*0034*/ 	.byte	0x00, 0xf0, 0x21, 0x00


	//----- nvinfo : EIATTR_KPARAM_INFO
	.align		4
.L_19:
        /*0038*/ 	.byte	0x04, 0x17
        /*003a*/ 	.short	(.L_21 - .L_20)
.L_20:
        /*003c*/ 	.word	0x00000000
        /*0040*/ 	.short	0x0004
        /*0042*/ 	.short	0x0020
        /*0044*/ 	.byte	0x00, 0xf5, 0x21, 0x00


	//----- nvinfo : EIATTR_KPARAM_INFO
	.align		4
.L_21:
        /*0048*/ 	.byte	0x04, 0x17
        /*004a*/ 	.short	(.L_23 - .L_22)
.L_22:
        /*004c*/ 	.word	0x00000000
        /*0050*/ 	.short	0x0003
        /*0052*/ 	.short	0x0018
        /*0054*/ 	.byte	0x00, 0xf5, 0x21, 0x00


	//----- nvinfo : EIATTR_KPARAM_INFO
	.align		4
.L_23:
        /*0058*/ 	.byte	0x04, 0x17
        /*005a*/ 	.short	(.L_25 - .L_24)
.L_24:
        /*005c*/ 	.word	0x00000000
        /*0060*/ 	.short	0x0002
        /*0062*/ 	.short	0x0010
        /*0064*/ 	.byte	0x00, 0xf5, 0x21, 0x00


	//----- nvinfo : EIATTR_KPARAM_INFO
	.align		4
.L_25:
        /*0068*/ 	.byte	0x04, 0x17
        /*006a*/ 	.short	(.L_27 - .L_26)
.L_26:
        /*006c*/ 	.word	0x00000000
        /*0070*/ 	.short	0x0001
        /*0072*/ 	.short	0x0008
        /*0074*/ 	.byte	0x00, 0xf5, 0x21, 0x00


	//----- nvinfo : EIATTR_KPARAM_INFO
	.align		4
.L_27:
        /*0078*/ 	.byte	0x04, 0x17
        /*007a*/ 	.short	(.L_29 - .L_28)
.L_28:
        /*007c*/ 	.word	0x00000000
        /*0080*/ 	.short	0x0000
        /*0082*/ 	.short	0x0000
        /*0084*/ 	.byte	0x00, 0xf5, 0x21, 0x00


	//----- nvinfo : EIATTR_SPARSE_MMA_MASK
	.align		4
.L_29:
        /*0088*/ 	.byte	0x03, 0x50
        /*008a*/ 	.short	0x0000


	//----- nvinfo : EIATTR_MAXREG_COUNT
	.align		4
        /*008c*/ 	.byte	0x03, 0x1b
        /*008e*/ 	.short	0x00ff


	//----- nvinfo : EIATTR_MERCURY_ISA_VERSION
	.align		4
        /*0090*/ 	.byte	0x03, 0x5f
        /*0092*/ 	.short	0x0101


	//----- nvinfo : EIATTR_VRC_CTA_INIT_COUNT
	.align		4
        /*0094*/ 	.byte	0x02, 0x4a
	.zero		1
	.zero		1


	//----- nvinfo : EIATTR_EXIT_INSTR_OFFSETS
	.align		4
        /*0098*/ 	.byte	0x04, 0x1c
        /*009a*/ 	.short	(.L_31 - .L_30)


	//   ....[0]....
.L_30:
        /*009c*/ 	.word	0x00000570


	//   ....[1]....
        /*00a0*/ 	.word	0x000017a0


	//----- nvinfo : EIATTR_CRS_STACK_SIZE
	.align		4
.L_31:
        /*00a4*/ 	.byte	0x04, 0x1e
        /*00a6*/ 	.short	(.L_33 - .L_32)
.L_32:
        /*00a8*/ 	.word	0x00000000


	//----- nvinfo : EIATTR_CBANK_PARAM_SIZE
	.align		4
.L_33:
        /*00ac*/ 	.byte	0x03, 0x19
        /*00ae*/ 	.short	0x0040


	//----- nvinfo : EIATTR_PARAM_CBANK
	.align		4
        /*00b0*/ 	.byte	0x04, 0x0a
        /*00b2*/ 	.short	(.L_35 - .L_34)
	.align		4
.L_34:
        /*00b4*/ 	.word	index@(.nv.constant0._Z10out_perm_kPmS_S_S_S_mmm)
        /*00b8*/ 	.short	0x0380
        /*00ba*/ 	.short	0x0040


	//----- nvinfo : EIATTR_SW_WAR
	.align		4
.L_35:
        /*00bc*/ 	.byte	0x04, 0x36
        /*00be*/ 	.short	(.L_37 - .L_36)
.L_36:
        /*00c0*/ 	.word	0x00000008
.L_37:


//--------------------- .nv.info._Z9in_perm_kPmS_S_S_mmm --------------------------
	.section	.nv.info._Z9in_perm_kPmS_S_S_mmm,"",@"SHT_CUDA_INFO"
	.sectionflags	@""
	.align	4


	//----- nvinfo : EIATTR_CUDA_API_VERSION
	.align		4
        /*0000*/ 	.byte	0x04, 0x37
        /*0002*/ 	.short	(.L_39 - .L_38)
.L_38:
        /*0004*/ 	.word	0x00000082


	//----- nvinfo : EIATTR_KPARAM_INFO
	.align		4
.L_39:
        /*0008*/ 	.byte	0x04, 0x17
        /*000a*/ 	.short	(.L_41 - .L_40)
.L_40:
        /*000c*/ 	.word	0x00000000
        /*0010*/ 	.short	0x0006
        /*0012*/ 	.short	0x0030
        /*0014*/ 	.byte	0x00, 0xf0, 0x21, 0x00


	//----- nvinfo : EIATTR_KPARAM_INFO
	.align		4
.L_41:
        /*0018*/ 	.byte	0x04, 0x17
        /*001a*/ 	.short	(.L_43 - .L_42)
.L_42:
        /*001c*/ 	.word	0x00000000
        /*0020*/ 	.short	0x0005
        /*0022*/ 	.short	0x0028
        /*0024*/ 	.byte	0x00, 0xf0, 0x21, 0x00


	//----- nvinfo : EIATTR_KPARAM_INFO
	.align		4
.L_43:
        /*0028*/ 	.byte	0x04, 0x17
        /*002a*/ 	.short	(.L_45 - .L_44)
.L_44:
        /*002c*/ 	.word	0x00000000
        /*0030*/ 	.short	0x0004
        /*0032*/ 	.short	0x0020
        /*0034*/ 	.byte	0x00, 0xf0, 0x21, 0x00


	//----- nvinfo : EIATTR_KPARAM_INFO
	.align		4
.L_45:
        /*0038*/ 	.byte	0x04, 0x17
        /*003a*/ 	.short	(.L_47 - .L_46)
.L_46:
        /*003c*/ 	.word	0x00000000
        /*0040*/ 	.short	0x0003
        /*0042*/ 	.short	0x0018
        /*0044*/ 	.byte	0x00, 0xf5, 0x21, 0x00


	//----- nvinfo : EIATTR_KPARAM_INFO
	.align		4
.L_47:
        /*0048*/ 	.byte	0x04, 0x17
        /*004a*/ 	.short	(.L_49 - .L_48)
.L_48:
        /*004c*/ 	.word	0x00000000
        /*0050*/ 	.short	0x0002
        /*0052*/ 	.short	0x0010
        /*0054*/ 	.byte	0x00, 0xf5, 0x21, 0x00


	//----- nvinfo : EIATTR_KPARAM_INFO
	.align		4
.L_49:
        /*0058*/ 	.byte	0x04, 0x17
        /*005a*/ 	.short	(.L_51 - .L_50)
.L_50:
        /*005c*/ 	.word	0x00000000
        /*0060*/ 	.short	0x0001
        /*0062*/ 	.short	0x0008
        /*0064*/ 	.byte	0x00, 0xf5, 0x21, 0x00


	//----- nvinfo : EIATTR_KPARAM_INFO
	.align		4
.L_51:
        /*0068*/ 	.byte	0x04, 0x17
        /*006a*/ 	.short	(.L_53 - .L_52)
.L_52:
        /*006c*/ 	.word	0x00000000
        /*0070*/ 	.short	0x0000
        /*0072*/ 	.short	0x0000
        /*0074*/ 	.byte	0x00, 0xf5, 0x21, 0x00


	//----- nvinfo : EIATTR_SPARSE_MMA_MASK
	.align		4
.L_53:
        /*0078*/ 	.byte	0x03, 0x50
        /*007a*/ 	.short	0x0000


	//----- nvinfo : EIATTR_MAXREG_COUNT
	.align		4
        /*007c*/ 	.byte	0x03, 0x1b
        /*007e*/ 	.short	0x00ff


	//----- nvinfo : EIATTR_MERCURY_ISA_VERSION
	.align		4
        /*0080*/ 	.byte	0x03, 0x5f
        /*0082*/ 	.short	0x0101


	//----- nvinfo : EIATTR_VRC_CTA_INIT_COUNT
	.align		4
        /*0084*/ 	.byte	0x02, 0x4a
	.zero		1
	.zero		1


	//----- nvinfo : EIATTR_EXIT_INSTR_OFFSETS
	.align		4
        /*0088*/ 	.byte	0x04, 0x1c
        /*008a*/ 	.short	(.L_55 - .L_54)


	//   ....[0]....
.L_54:
        /*008c*/ 	.word	0x00000190


	//   ....[1]....
        /*0090*/ 	.word	0x00000a60


	//   ....[2]....
        /*0094*/ 	.word	0x000015a0


	//   ....[3]....
        /*0098*/ 	.word	0x00001b40


	//   ....[4]....
        /*009c*/ 	.word	0x00001ca0


	//----- nvinfo : EIATTR_CBANK_PARAM_SIZE
	.align		4
.L_55:
        /*00a0*/ 	.byte	0x03, 0x19
        /*00a2*/ 	.short	0x0038


	//----- nvinfo : EIATTR_PARAM_CBANK
	.align		4
        /*00a4*/ 	.byte	0x04, 0x0a
        /*00a6*/ 	.short	(.L_57 - .L_56)
	.align		4
.L_56:
        /*00a8*/ 	.word	index@(.nv.constant0._Z9in_perm_kPmS_S_S_mmm)
        /*00ac*/ 	.short	0x0380
        /*00ae*/ 	.short	0x0038


	//----- nvinfo : EIATTR_SW_WAR
	.align		4
.L_57:
        /*00b0*/ 	.byte	0x04, 0x36
        /*00b2*/ 	.short	(.L_59 - .L_58)
.L_58:
        /*00b4*/ 	.word	0x00000008
.L_59:


//--------------------- .nv.callgraph             --------------------------
	.section	.nv.callgraph,"",@"SHT_CUDA_CALLGRAPH"
	.align	4
	.sectionentsize	8
	.align		4
        /*0000*/ 	.word	0x00000000
	.align		4
        /*0004*/ 	.word	0xffffffff
	.align		4
        /*0008*/ 	.word	0x00000000
	.align		4
        /*000c*/ 	.word	0xfffffffe
	.align		4
        /*0010*/ 	.word	0x00000000
	.align		4
        /*0014*/ 	.word	0xfffffffd
	.align		4
        /*0018*/ 	.word	0x00000000
	.align		4
        /*001c*/ 	.word	0xfffffffc


//--------------------- .text._Z10out_perm_kPmS_S_S_S_mmm --------------------------
	.section	.text._Z10out_perm_kPmS_S_S_S_mmm,"ax",@progbits
	.align	128
        .global         _Z10out_perm_kPmS_S_S_S_mmm
        .type           _Z10out_perm_kPmS_S_S_S_mmm,@function
        .size           _Z10out_perm_kPmS_S_S_S_mmm,(.L_x_19 - _Z10out_perm_kPmS_S_S_S_mmm)
        .other          _Z10out_perm_kPmS_S_S_S_mmm,@"STO_CUDA_ENTRY STV_DEFAULT"
_Z10out_perm_kPmS_S_S_S_mmm:
.text._Z10out_perm_kPmS_S_S_S_mmm:
[----:B------:R-:W-:Y:S01]  /*0000*/  LDC R1, c[0x0][0x37c] ;  /* 0x0000df00ff017b82 */ /* 0x000fe20000000800 */
[----:B------:R-:W0:Y:S07]  /*0010*/  S2R R3, SR_TID.X ;  /* 0x0000000000037919 */ /* 0x000e2e0000002100 */
[----:B------:R-:W0:Y:S01]  /*0020*/  S2UR UR4, SR_CTAID.X ;  /* 0x00000000000479c3 */ /* 0x000e220000002500 */
[----:B------:R-:W1:Y:S01]  /*0030*/  LDCU.64 UR6, c[0x0][0x3b8] ;  /* 0x00007700ff0677ac */ /* 0x000e620008000a00 */
[----:B------:R-:W-:Y:S01]  /*0040*/  BSSY.RECONVERGENT B0, `(.L_x_0) ;  /* 0x0000028000007945 */ /* 0x000fe20003800200 */
[----:B------:R-:W2:Y:S05]  /*0050*/  LDCU.64 UR8, c[0x0][0x358] ;  /* 0x00006b00ff0877ac */ /* 0x000eaa0008000a00 */
[----:B------:R-:W0:Y:S01]  /*0060*/  LDC R2, c[0x0][0x360] ;  /* 0x0000d800ff027b82 */ /* 0x000e220000000800 */
[----:B------:R-:W3:Y:S01]  /*0070*/  LDCU.64 UR14, c[0x0][0x390] ;  /* 0x00007200ff0e77ac */ /* 0x000ee20008000a00 */
[----:B------:R-:W4:Y:S01]  /*0080*/  LDCU.64 UR12, c[0x0][0x3a8] ;  /* 0x00007500ff0c77ac */ /* 0x000f220008000a00 */
[----:B------:R-:W0:Y:S02]  /*0090*/  LDCU.64 UR16, c[0x0][0x3b8] ;  /* 0x00007700ff1077ac */ /* 0x000e240008000a00 */
[----:B0-----:R-:W-:-:S04]  /*00a0*/  IMAD R2, R2, UR4, R3 ;  /* 0x0000000402027c24 */ /* 0x001fc8000f8e0203 */
[C---:B------:R-:W-:Y:S01]  /*00b0*/  VIADD R0, R2.reuse, 0x1 ;  /* 0x0000000102007836 */ /* 0x040fe20000000000 */
[----:B-1----:R-:W-:Y:S01]  /*00c0*/  ISETP.GE.U32.AND P0, PT, R2, UR6, PT ;  /* 0x0000000602007c0c */ /* 0x002fe2000bf06070 */
[--C-:B------:R-:W-:Y:S01]  /*00d0*/  IMAD.MOV.U32 R3, RZ, RZ, R2.reuse ;  /* 0x000000ffff037224 */ /* 0x100fe200078e0002 */
[----:B------:R-:W-:-:S04]  /*00e0*/  SHF.R.S32.HI R4, RZ, 0x1f, R2 ;  /* 0x0000001fff047819 */ /* 0x000fc80000011402 */
[----:B------:R-:W-:-:S04]  /*00f0*/  ISETP.GE.U32.AND.EX P0, PT, R4, UR7, PT, P0 ;  /* 0x0000000704007c0c */ /* 0x000fc8000bf06100 */
[----:B------:R-:W-:-:S13]  /*0100*/  ISETP.LT.OR P0, PT, R2, 0x1, P0 ;  /* 0x000000010200780c */ /* 0x000fda0000701670 */
[----:B--234-:R-:W-:Y:S05]  /*0110*/  @P0 BRA `(.L_x_1) ;  /* 0x0000000000680947 */ /* 0x01cfea0003800000 */
[----:B------:R-:W0:Y:S01]  /*0120*/  LDCU.64 UR4, c[0x0][0x3a8] ;  /* 0x00007500ff0477ac */ /* 0x000e220008000a00 */
[C---:B------:R-:W-:Y:S01]  /*0130*/  ISETP.GE.U32.AND P0, PT, R3.reuse, UR6, PT ;  /* 0x0000000603007c0c */ /* 0x040fe2000bf06070 */
[----:B------:R-:W1:Y:S03]  /*0140*/  LDCU.64 UR10, c[0x0][0x390] ;  /* 0x00007200ff0a77ac */ /* 0x000e660008000a00 */
[----:B------:R-:W-:Y:S02]  /*0150*/  ISETP.GE.U32.AND.EX P0, PT, RZ, UR7, PT, P0 ;  /* 0x00000007ff007c0c */ /* 0x000fe4000bf06100 */
[----:B0-----:R-:W-:-:S05]  /*0160*/  IADD3 R5, P1, PT, R3, UR4, RZ ;  /* 0x0000000403057c10 */ /* 0x001fca000ff3e0ff */
[----:B------:R-:W-:Y:S01]  /*0170*/  IMAD.X R8, RZ, RZ, UR5, P1 ;  /* 0x00000005ff087e24 */ /* 0x000fe200088e06ff */
[----:B-1----:R-:W-:-:S04]  /*0180*/  LEA R6, P1, R5, UR10, 0x5 ;  /* 0x0000000a05067c11 */ /* 0x002fc8000f8228ff */
[----:B------:R-:W-:Y:S01]  /*0190*/  LEA.HI.X R7, R5, UR11, R8, 0x5, P1 ;  /* 0x0000000b05077c11 */ /* 0x000fe200088f2c08 */
[----:B------:R-:W-:Y:S08]  /*01a0*/  @P0 BRA `(.L_x_1) ;  /* 0x0000000000440947 */ /* 0x000ff00003800000 */
[----:B------:R0:W5:Y:S01]  /*01b0*/  LDG.E.64 R8, desc[UR8][R6.64+0x18] ;  /* 0x0000180806087981 */ /* 0x000162000c1e1b00 */
[----:B------:R-:W-:Y:S02]  /*01c0*/  IMAD.MOV.U32 R5, RZ, RZ, R3 ;  /* 0x000000ffff057224 */ /* 0x000fe400078e0003 */
[----:B------:R-:W-:-:S07]  /*01d0*/  IMAD.MOV.U32 R11, RZ, RZ, RZ ;  /* 0x000000ffff0b7224 */ /* 0x000fce00078e00ff */
.L_x_2:
[----:B------:R-:W-:-:S04]  /*01e0*/  IADD3 R3, P0, PT, R5, UR12, RZ ;  /* 0x0000000c05037c10 */ /* 0x000fc8000ff1e0ff */
[----:B------:R-:W-:Y:S02]  /*01f0*/  IADD3.X R10, PT, PT, R11, UR13, RZ, P0, !PT ;  /* 0x0000000d0b0a7c10 */ /* 0x000fe400087fe4ff */
[----:B0-----:R-:W-:-:S04]  /*0200*/  LEA R6, P0, R3, UR14, 0x5 ;  /* 0x0000000e03067c11 */ /* 0x001fc8000f8028ff */
[----:B------:R-:W-:-:S06]  /*0210*/  LEA.HI.X R7, R3, UR15, R10, 0x5, P0 ;  /* 0x0000000f03077c11 */ /* 0x000fcc00080f2c0a */
[----:B------:R-:W2:Y:S01]  /*0220*/  LDG.E.64 R6, desc[UR8][R6.64+0x18] ;  /* 0x0000180806067981 */ /* 0x000ea2000c1e1b00 */
[----:B------:R-:W-:Y:S01]  /*0230*/  IMAD.MOV.U32 R3, RZ, RZ, R5 ;  /* 0x000000ffff037224 */ /* 0x000fe200078e0005 */
[----:B--2--5:R-:W-:-:S04]  /*0240*/  ISETP.NE.U32.AND P0, PT, R8, R6, PT ;  /* 0x000000060800720c */ /* 0x024fc80003f05070 */
[----:B------:R-:W-:-:S13]  /*0250*/  ISETP.NE.AND.EX P0, PT, R9, R7, PT, P0 ;  /* 0x000000070900720c */ /* 0x000fda0003f05300 */
[----:B------:R-:W-:Y:S05]  /*0260*/  @P0 BRA `(.L_x_1) ;  /* 0x0000000000140947 */ /* 0x000fea0003800000 */
[----:B------:R-:W-:-:S04]  /*0270*/  VIADD R3, R3, 0x1 ;  /* 0x0000000103037836 */ /* 0x000fc80000000000 */
[----:B------:R-:W-:Y:S01]  /*0280*/  IMAD.MOV.U32 R5, RZ, RZ, R3 ;  /* 0x000000ffff057224 */ /* 0x000fe200078e0003 */
[----:B------:R-:W-:-:S04]  /*0290*/  ISETP.GE.U32.AND P0, PT, R3, UR16, PT ;  /* 0x0000001003007c0c */ /* 0x000fc8000bf06070 */
[----:B------:R-:W-:-:S13]  /*02a0*/  ISETP.GE.U32.AND.EX P0, PT, RZ, UR17, PT, P0 ;  /* 0x00000011ff007c0c */ /* 0x000fda000bf06100 */
[----:B------:R-:W-:Y:S05]  /*02b0*/  @!P0 BRA `(.L_x_2) ;  /* 0xfffffffc00c88947 */ /* 0x000fea000383ffff */
.L_x_1:
[----:B------:R-:W-:Y:S05]  /*02c0*/  BSYNC.RECONVERGENT B0 ;  /* 0x0000000000007941 */ /* 0x000fea0003800200 */
.L_x_0:
[----:B------:R-:W0:Y:S01]  /*02d0*/  LDCU.64 UR6, c[0x0][0x3b8] ;  /* 0x00007700ff0677ac */ /* 0x000e220008000a00 */
[----:B------:R-:W-:Y:S01]  /*02e0*/  SHF.R.S32.HI R5, RZ, 0x1f, R0 ;  /* 0x0000001fff057819 */ /* 0x000fe20000011400 */
[----:B------:R-:W-:Y:S01]  /*02f0*/  BSSY.RECONVERGENT B0, `(.L_x_3) ;  /* 0x0000021000007945 */ /* 0x000fe20003800200 */
[----:B------:R-:W1:Y:S01]  /*0300*/  LDCU.64 UR12, c[0x0][0x390] ;  /* 0x00007200ff0c77ac */ /* 0x000e620008000a00 */
[----:B------:R-:W2:Y:S01]  /*0310*/  LDCU.64 UR10, c[0x0][0x3a8] ;  /* 0x00007500ff0a77ac */ /* 0x000ea20008000a00 */
[----:B------:R-:W3:Y:S01]  /*0320*/  LDCU.64 UR14, c[0x0][0x3b8] ;  /* 0x00007700ff0e77ac */ /* 0x000ee20008000a00 */
[----:B0-----:R-:W-:Y:S02]  /*0330*/  UIADD3 UR4, UP0, UPT, UR6, -0x1, URZ ;  /* 0xffffffff06047890 */ /* 0x001fe4000ff1e0ff */
[----:B------:R-:W-:Y:S02]  /*0340*/  ISETP.GE.U32.AND P0, PT, R0, UR6, PT ;  /* 0x0000000600007c0c */ /* 0x000fe4000bf06070 */
[----:B------:R-:W-:-:S02]  /*0350*/  UIADD3.X UR5, UPT, UPT, UR7, -0x1, URZ, UP0, !UPT ;  /* 0xffffffff07057890 */ /* 0x000fc400087fe4ff */
[----:B------:R-:W-:Y:S02]  /*0360*/  ISETP.GE.U32.AND.EX P0, PT, R5, UR7, PT, P0 ;  /* 0x0000000705007c0c */ /* 0x000fe4000bf06100 */
[----:B------:R-:W-:Y:S02]  /*0370*/  ISETP.GE.U32.AND P1, PT, R2, UR4, PT ;  /* 0x0000000402007c0c */ /* 0x000fe4000bf26070 */
[----:B------:R-:W-:-:S05]  /*0380*/  IMAD.U32 R7, RZ, RZ, UR5 ;  /* 0x00000005ff077e24 */ /* 0x000fca000f8e00ff */
[----:B------:R-:W-:-:S13]  /*0390*/  ISETP.LE.U32.OR.EX P0, PT, R7, R4, P0, P1 ;  /* 0x000000040700720c */ /* 0x000fda0000703510 */
[----:B-123--:R-:W-:Y:S05]  /*03a0*/  @P0 BRA `(.L_x_4) ;  /* 0x0000000000540947 */ /* 0x00efea0003800000 */
[----:B------:R-:W0:Y:S01]  /*03b0*/  LDCU.64 UR4, c[0x0][0x3a8] ;  /* 0x00007500ff0477ac */ /* 0x000e220008000a00 */
[----:B------:R-:W-:Y:S01]  /*03c0*/  IMAD.MOV.U32 R10, RZ, RZ, R5 ;  /* 0x000000ffff0a7224 */ /* 0x000fe200078e0005 */
[----:B------:R-:W1:Y:S01]  /*03d0*/  LDCU.64 UR6, c[0x0][0x390] ;  /* 0x00007200ff0677ac */ /* 0x000e620008000a00 */
[----:B0-----:R-:W-:-:S04]  /*03e0*/  IADD3 R5, P0, PT, R0, UR4, RZ ;  /* 0x0000000400057c10 */ /* 0x001fc8000ff1e0ff */
[----:B------:R-:W-:Y:S02]  /*03f0*/  IADD3.X R8, PT, PT, R10, UR5, RZ, P0, !PT ;  /* 0x000000050a087c10 */ /* 0x000fe400087fe4ff */
[----:B-1----:R-:W-:-:S04]  /*0400*/  LEA R6, P0, R5, UR6, 0x5 ;  /* 0x0000000605067c11 */ /* 0x002fc8000f8028ff */
[----:B------:R-:W-:-:S05]  /*0410*/  LEA.HI.X R7, R5, UR7, R8, 0x5, P0 ;  /* 0x0000000705077c11 */ /* 0x000fca00080f2c08 */
[----:B------:R0:W5:Y:S04]  /*0420*/  LDG.E.64 R8, desc[UR8][R6.64+0x18] ;  /* 0x0000180806087981 */ /* 0x000168000c1e1b00 */
.L_x_5:
[----:B------:R-:W-:-:S04]  /*0430*/  IADD3 R5, P0, PT, R0, UR10, RZ ;  /* 0x0000000a00057c10 */ /* 0x000fc8000ff1e0ff */
[----:B------:R-:W-:Y:S02]  /*0440*/  IADD3.X R10, PT, PT, R10, UR11, RZ, P0, !PT ;  /* 0x0000000b0a0a7c10 */ /* 0x000fe400087fe4ff */
[----:B0-----:R-:W-:-:S04]  /*0450*/  LEA R6, P0, R5, UR12, 0x5 ;  /* 0x0000000c05067c11 */ /* 0x001fc8000f8028ff */
[----:B------:R-:W-:-:S06]  /*0460*/  LEA.HI.X R7, R5, UR13, R10, 0x5, P0 ;  /* 0x0000000d05077c11 */ /* 0x000fcc00080f2c0a */
[----:B------:R-:W2:Y:S02]  /*0470*/  LDG.E.64 R6, desc[UR8][R6.64+0x18] ;  /* 0x0000180806067981 */ /* 0x000ea4000c1e1b00 */
[----:B--2--5:R-:W-:-:S04]  /*0480*/  ISETP.NE.U32.AND P0, PT, R8, R6, PT ;  /* 0x000000060800720c */ /* 0x024fc80003f05070 */
[----:B------:R-:W-:-:S13]  /*0490*/  ISETP.NE.AND.EX P0, PT, R9, R7, PT, P0 ;  /* 0x000000070900720c */ /* 0x000fda0003f05300 */
[----:B------:R-:W-:Y:S05]  /*04a0*/  @P0 BRA `(.L_x_4) ;  /* 0x0000000000140947 */ /* 0x000fea0003800000 */
[----:B------:R-:W-:-:S05]  /*04b0*/  VIADD R0, R0, 0x1 ;  /* 0x0000000100007836 */ /* 0x000fca0000000000 */
[----:B------:R-:W-:Y:S02]  /*04c0*/  ISETP.GE.U32.AND P0, PT, R0, UR14, PT ;  /* 0x0000000e00007c0c */ /* 0x000fe4000bf06070 */
[----:B------:R-:W-:-:S04]  /*04d0*/  SHF.R.S32.HI R10, RZ, 0x1f, R0 ;  /* 0x0000001fff0a7819 */ /* 0x000fc80000011400 */
[----:B------:R-:W-:-:S13]  /*04e0*/  ISETP.GE.U32.AND.EX P0, PT, R10, UR15, PT, P0 ;  /* 0x0000000f0a007c0c */ /* 0x000fda000bf06100 */
[----:B------:R-:W-:Y:S05]  /*04f0*/  @!P0 BRA `(.L_x_5) ;  /* 0xfffffffc00cc8947 */ /* 0x000fea000383ffff */
.L_x_4:
[----:B------:R-:W-:Y:S05]  /*0500*/  BSYNC.RECONVERGENT B0 ;  /* 0x0000000000007941 */ /* 0x000fea0003800200 */
.L_x_3:
[----:B------:R-:W0:Y:S01]  /*0510*/  LDCU.128 UR4, c[0x0][0x3b0] ;  /* 0x00007600ff0477ac */ /* 0x000e220008000c00 */
[----:B------:R-:W-:Y:S02]  /*0520*/  ISETP.GE.AND P0, PT, R3, R0, PT ;  /* 0x000000000300720c */ /* 0x000fe40003f06270 */
[----:B0-----:R-:W-:Y:S02]  /*0530*/  ISETP.GE.U32.AND P2, PT, R2, UR6, PT ;  /* 0x0000000602007c0c */ /* 0x001fe4000bf46070 */
[----:B------:R-:W-:Y:S02]  /*0540*/  ISETP.EQ.U32.AND P1, PT, RZ, UR4, PT ;  /* 0x00000004ff007c0c */ /* 0x000fe4000bf22070 */
[----:B------:R-:W-:-:S04]  /*0550*/  ISETP.GE.U32.OR.EX P0, PT, R4, UR7, P0, P2 ;  /* 0x0000000704007c0c */ /* 0x000fc80008706520 */
[----:B------:R-:W-:-:S13]  /*0560*/  ISETP.EQ.OR.EX P0, PT, RZ, UR5, P0, P1 ;  /* 0x00000005ff007c0c */ /* 0x000fda0008702710 */
[----:B------:R-:W-:Y:S05]  /*0570*/  @P0 EXIT ;  /* 0x000000000000094d */ /* 0x000fea0003800000 */
[----:B------:R-:W-:Y:S02]  /*0580*/  ULOP3.LUT UR10, UR4, 0x7, URZ, 0xc0, !UPT ;  /* 0x00000007040a7892 */ /* 0x000fe4000f8ec0ff */
[----:B------:R-:W-:Y:S02]  /*0590*/  ULOP3.LUT UR7, UR4, 0x3, URZ, 0xc0, !UPT ;  /* 0x0000000304077892 */ /* 0x000fe4000f8ec0ff */
[----:B------:R-:W-:-:S12]  /*05a0*/  ULOP3.LUT UR4, UR4, 0xfffffff8, URZ, 0xc0, !UPT ;  /* 0xfffffff804047892 */ /* 0x000fd8000f8ec0ff */
.L_x_11:
[----:B0-----:R-:W0:Y:S01]  /*05b0*/  LDCU.128 UR16, c[0x0][0x3a0] ;  /* 0x00007400ff1077ac */ /* 0x001e220008000c00 */
[----:B-1----:R-:W1:Y:S01]  /*05c0*/  LDC.64 R24, c[0x0][0x388] ;  /* 0x0000e200ff187b82 */ /* 0x002e620000000a00 */
[----:B--2---:R-:W2:Y:S01]  /*05d0*/  LDCU.64 UR12, c[0x0][0x380] ;  /* 0x00007000ff0c77ac */ /* 0x004ea20008000a00 */
[----:B------:R-:W3:Y:S06]  /*05e0*/  LDCU.64 UR14, c[0x0][0x390] ;  /* 0x00007200ff0e77ac */ /* 0x000eec0008000a00 */
[----:B------:R-:W4:Y:S08]  /*05f0*/  LDC.64 R12, c[0x0][0x398] ;  /* 0x0000e600ff0c7b82 */ /* 0x000f300000000a00 */
[----:B------:R-:W5:Y:S01]  /*0600*/  LDC.64 R10, c[0x0][0x3b0] ;  /* 0x0000ec00ff0a7b82 */ /* 0x000f620000000a00 */
[----:B0-----:R-:W-:-:S04]  /*0610*/  IADD3 R2, P0, PT, R3, UR18, RZ ;  /* 0x0000001203027c10 */ /* 0x001fc8000ff1e0ff */
[----:B------:R-:W-:Y:S02]  /*0620*/  LEA.HI.X.SX32 R5, R3, UR19, 0x1, P0 ;  /* 0x0000001303057c11 */ /* 0x000fe400080f0eff */
[C---:B--2---:R-:W-:Y:S01]  /*0630*/  LEA R22, P0, R2.reuse, UR12, 0x3 ;  /* 0x0000000c02167c11 */ /* 0x044fe2000f8018ff */
[----:B-1----:R-:W2:Y:S01]  /*0640*/  LDG.E.64 R24, desc[UR8][R24.64] ;  /* 0x0000000818187981 */ /* 0x002ea2000c1e1b00 */
[C---:B---3--:R-:W-:Y:S02]  /*0650*/  LEA R20, P1, R2.reuse, UR14, 0x5 ;  /* 0x0000000e02147c11 */ /* 0x048fe4000f8228ff */
[C-C-:B------:R-:W-:Y:S02]  /*0660*/  LEA.HI.X R23, R2.reuse, UR13, R5.reuse, 0x3, P0 ;  /* 0x0000000d02177c11 */ /* 0x140fe400080f1c05 */
[----:B------:R-:W-:-:S03]  /*0670*/  LEA.HI.X R21, R2, UR15, R5, 0x5, P1 ;  /* 0x0000000f02157c11 */ /* 0x000fc600088f2c05 */
[----:B------:R-:W3:Y:S04]  /*0680*/  LDG.E.64 R8, desc[UR8][R22.64] ;  /* 0x0000000816087981 */ /* 0x000ee8000c1e1b00 */
[----:B------:R-:W2:Y:S04]  /*0690*/  LDG.E.64 R6, desc[UR8][R20.64+0x8] ;  /* 0x0000080814067981 */ /* 0x000ea8000c1e1b00 */
[----:B------:R-:W2:Y:S04]  /*06a0*/  LDG.E.64 R14, desc[UR8][R20.64+0x18] ;  /* 0x00001808140e7981 */ /* 0x000ea8000c1e1b00 */
[----:B------:R-:W2:Y:S04]  /*06b0*/  LDG.E.64 R18, desc[UR8][R20.64] ;  /* 0x0000000814127981 */ /* 0x000ea8000c1e1b00 */
[----:B----4-:R-:W4:Y:S04]  /*06c0*/  LDG.E.64 R12, desc[UR8][R12.64] ;  /* 0x000000080c0c7981 */ /* 0x010f28000c1e1b00 */
[----:B------:R0:W4:Y:S01]  /*06d0*/  LDG.E.64 R16, desc[UR8][R20.64+0x10] ;  /* 0x0000100814107981 */ /* 0x000122000c1e1b00 */
[----:B-----5:R-:W-:-:S04]  /*06e0*/  ISETP.GE.U32.AND P0, PT, R10, 0x8, PT ;  /* 0x000000080a00780c */ /* 0x020fc80003f06070 */
[----:B------:R-:W-:Y:S01]  /*06f0*/  ISETP.GE.U32.AND.EX P0, PT, R11, RZ, PT, P0 ;  /* 0x000000ff0b00720c */ /* 0x000fe20003f06100 */
[----:B------:R-:W-:Y:S02]  /*0700*/  IMAD.MOV.U32 R26, RZ, RZ, RZ ;  /* 0x000000ffff1a7224 */ /* 0x000fe400078e00ff */
[----:B0-----:R-:W-:Y:S01]  /*0710*/  IMAD.MOV.U32 R20, RZ, RZ, RZ ;  /* 0x000000ffff147224 */ /* 0x001fe200078e00ff */
[----:B---3--:R-:W0:Y:S01]  /*0720*/  I2F.F64.U64 R8, R8 ;  /* 0x0000000800087312 */ /* 0x008e220000301800 */
[----:B--2---:R-:W-:Y:S02]  /*0730*/  IADD3 R4, P2, PT, R24, R6, RZ ;  /* 0x0000000618047210 */ /* 0x004fe40007f5e0ff */
[----:B------:R-:W-:Y:S02]  /*0740*/  LEA R6, P3, R14, UR16, 0x3 ;  /* 0x000000100e067c11 */ /* 0x000fe4000f8618ff */
[----:B------:R-:W-:Y:S01]  /*0750*/  IADD3 R2, P1, PT, R24, R18, RZ ;  /* 0x0000001218027210 */ /* 0x000fe20007f3e0ff */
[----:B------:R-:W-:Y:S01]  /*0760*/  IMAD.X R24, R25, 0x1, R7, P2 ;  /* 0x0000000119187824 */ /* 0x000fe200010e0607 */
[----:B------:R-:W-:-:S02]  /*0770*/  LEA.HI.X R7, R14, UR17, R15, 0x3, P3 ;  /* 0x000000110e077c11 */ /* 0x000fc400098f1c0f */
[----:B----4-:R-:W-:Y:S01]  /*0780*/  IADD3 R5, P4, PT, R12, R16, RZ ;  /* 0x000000100c057210 */ /* 0x010fe20007f9e0ff */
[----:B------:R-:W-:-:S04]  /*0790*/  IMAD.X R11, R25, 0x1, R19, P1 ;  /* 0x00000001190b7824 */ /* 0x000fc800008e0613 */
[----:B------:R-:W-:Y:S01]  /*07a0*/  IMAD.X R25, R13, 0x1, R17, P4 ;  /* 0x000000010d197824 */ /* 0x000fe200020e0611 */
[----:B0-----:R-:W-:Y:S07]  /*07b0*/  @!P0 BRA `(.L_x_6) ;  /* 0x00000004005c8947 */ /* 0x001fee0003800000 */
[----:B------:R-:W0:Y:S01]  /*07c0*/  LDC R26, c[0x0][0x3b4] ;  /* 0x0000ed00ff1a7b82 */ /* 0x000e220000000800 */
[----:B------:R-:W-:Y:S01]  /*07d0*/  IADD3 R29, P0, PT, R5, 0x20, RZ ;  /* 0x00000020051d7810 */ /* 0x000fe20007f1e0ff */
[----:B------:R-:W-:Y:S01]  /*07e0*/  IMAD.U32 R28, RZ, RZ, UR4 ;  /* 0x00000004ff1c7e24 */ /* 0x000fe2000f8e00ff */
[----:B------:R-:W-:Y:S02]  /*07f0*/  IADD3 R14, P1, PT, R4, 0x20, RZ ;  /* 0x00000020040e7810 */ /* 0x000fe40007f3e0ff */
[----:B------:R-:W-:Y:S01]  /*0800*/  IADD3 R12, P2, PT, R2, 0x10, RZ ;  /* 0x00000010020c7810 */ /* 0x000fe20007f5e0ff */
[----:B------:R-:W-:Y:S02]  /*0810*/  IMAD.X R18, RZ, RZ, R25, P0 ;  /* 0x000000ffff127224 */ /* 0x000fe400000e0619 */
[----:B------:R-:W-:Y:S02]  /*0820*/  IMAD.X R15, RZ, RZ, R24, P1 ;  /* 0x000000ffff0f7224 */ /* 0x000fe400008e0618 */
[----:B------:R-:W-:-:S02]  /*0830*/  IMAD.X R13, RZ, RZ, R11, P2 ;  /* 0x000000ffff0d7224 */ /* 0x000fc400010e060b */
[----:B0-----:R-:W-:-:S07]  /*0840*/  IMAD.MOV.U32 R27, RZ, RZ, R26 ;  /* 0x000000ffff1b7224 */ /* 0x001fce00078e001a */
.L_x_7:
[----:B------:R-:W2:Y:S04]  /*0850*/  LD.E R17, desc[UR8][R12.64+-0x10] ;  /* 0xfffff0080c117980 */ /* 0x000ea8000c101900 */
[----:B------:R-:W3:Y:S01]  /*0860*/  LD.E.64 R20, desc[UR8][R14.64+-0x20] ;  /* 0xffffe0080e147980 */ /* 0x000ee2000c101b00 */
[----:B--2---:R-:W-:-:S05]  /*0870*/  IMAD.WIDE R16, R17, 0x8, R6 ;  /* 0x0000000811107825 */ /* 0x004fca00078e0206 */
[----:B------:R0:W3:Y:S02]  /*0880*/  LDG.E.64 R22, desc[UR8][R16.64] ;  /* 0x0000000810167981 */ /* 0x0000e4000c1e1b00 */
[----:B0-----:R-:W-:Y:S02]  /*0890*/  IMAD.MOV.U32 R16, RZ, RZ, R29 ;  /* 0x000000ffff107224 */ /* 0x001fe400078e001d */
[----:B------:R-:W-:-:S05]  /*08a0*/  IMAD.MOV.U32 R17, RZ, RZ, R18 ;  /* 0x000000ffff117224 */ /* 0x000fca00078e0012 */
[----:B------:R-:W2:Y:S01]  /*08b0*/  LD.E.64 R18, desc[UR8][R16.64+-0x20] ;  /* 0xffffe00810127980 */ /* 0x000ea2000c101b00 */
[----:B---3--:R-:W-:-:S08]  /*08c0*/  DMUL R20, R22, R20 ;  /* 0x0000001416147228 */ /* 0x008fd00000000000 */
[----:B--2---:R-:W-:-:S07]  /*08d0*/  DFMA R18, R8, R20, R18 ;  /* 0x000000140812722b */ /* 0x004fce0000000012 */
[----:B------:R0:W-:Y:S04]  /*08e0*/  ST.E.64 desc[UR8][R16.64+-0x20], R18 ;  /* 0xffffe01210007985 */ /* 0x0001e8000c101b08 */
[----:B------:R-:W2:Y:S04]  /*08f0*/  LD.E R23, desc[UR8][R12.64+-0xc] ;  /* 0xfffff4080c177980 */ /* 0x000ea8000c101900 */
[----:B------:R-:W3:Y:S04]  /*0900*/  LD.E.64 R20, desc[UR8][R14.64+-0x18] ;  /* 0xffffe8080e147980 */ /* 0x000ee8000c101b00 */
[----:B0-----:R-:W4:Y:S01]  /*0910*/  LD.E.64 R18, desc[UR8][R16.64+-0x18] ;  /* 0xffffe80810127980 */ /* 0x001f22000c101b00 */
[----:B--2---:R-:W-:-:S06]  /*0920*/  IMAD.WIDE R22, R23, 0x8, R6 ;  /* 0x0000000817167825 */ /* 0x004fcc00078e0206 */
[----:B------:R-:W3:Y:S02]  /*0930*/  LDG.E.64 R22, desc[UR8][R22.64] ;  /* 0x0000000816167981 */ /* 0x000ee4000c1e1b00 */
[----:B---3--:R-:W-:-:S08]  /*0940*/  DMUL R20, R22, R20 ;  /* 0x0000001416147228 */ /* 0x008fd00000000000 */
[----:B----4-:R-:W-:-:S07]  /*0950*/  DFMA R18, R8, R20, R18 ;  /* 0x000000140812722b */ /* 0x010fce0000000012 */
[----:B------:R0:W-:Y:S04]  /*0960*/  ST.E.64 desc[UR8][R16.64+-0x18], R18 ;  /* 0xffffe81210007985 */ /* 0x0001e8000c101b08 */
[----:B------:R-:W2:Y:S04]  /*0970*/  LD.E R21, desc[UR8][R12.64+-0x8] ;  /* 0xfffff8080c157980 */ /* 0x000ea8000c101900 */
[----:B0-----:R-:W3:Y:S01]  /*0980*/  LD.E.64 R18, desc[UR8][R16.64+-0x10] ;  /* 0xfffff00810127980 */ /* 0x001ee2000c101b00 */
[----:B--2---:R-:W-:-:S03]  /*0990*/  IMAD.WIDE R22, R21, 0x8, R6 ;  /* 0x0000000815167825 */ /* 0x004fc600078e0206 */
[----:B------:R-:W2:Y:S04]  /*09a0*/  LD.E.64 R20, desc[UR8][R14.64+-0x10] ;  /* 0xfffff0080e147980 */ /* 0x000ea8000c101b00 */
[----:B------:R-:W2:Y:S02]  /*09b0*/  LDG.E.64 R22, desc[UR8][R22.64] ;  /* 0x0000000816167981 */ /* 0x000ea4000c1e1b00 */
[----:B--2---:R-:W-:-:S08]  /*09c0*/  DMUL R20, R22, R20 ;  /* 0x0000001416147228 */ /* 0x004fd00000000000 */
[----:B---3--:R-:W-:-:S07]  /*09d0*/  DFMA R18, R8, R20, R18 ;  /* 0x000000140812722b */ /* 0x008fce0000000012 */
        /* <DEDUP_REMOVED lines=35> */
[----:B--2---:R-:W-:-:S05]  /*0c10*/  IMAD.WIDE R20, R21, 0x8, R6 ;  /* 0x0000000815147825 */ /* 0x004fca00078e0206 */
[----:B------:R-:W2:Y:S04]  /*0c20*/  LDG.E.64 R18, desc[UR8][R20.64] ;  /* 0x0000000814127981 */ /* 0x000ea8000c1e1b00 */
[----:B------:R0:W2:Y:S01]  /*0c30*/  LD.E.64 R20, desc[UR8][R14.64+0x18] ;  /* 0x000018080e147980 */ /* 0x0000a2000c101b00 */
[----:B------:R-:W-:-:S04]  /*0c40*/  IADD3 R28, P0, PT, R28, -0x8, RZ ;  /* 0xfffffff81c1c7810 */ /* 0x000fc80007f1e0ff */
[----:B------:R-:W-:Y:S02]  /*0c50*/  IADD3.X R27, PT, PT, R27, -0x1, RZ, P0, !PT ;  /* 0xffffffff1b1b7810 */ /* 0x000fe400007fe4ff */
[----:B------:R-:W-:-:S04]  /*0c60*/  ISETP.NE.U32.AND P0, PT, R28, RZ, PT ;  /* 0x000000ff1c00720c */ /* 0x000fc80003f05070 */
[----:B------:R-:W-:Y:S02]  /*0c70*/  ISETP.NE.AND.EX P0, PT, R27, RZ, PT, P0 ;  /* 0x000000ff1b00720c */ /* 0x000fe40003f05300 */
[----:B------:R-:W-:Y:S02]  /*0c80*/  IADD3 R29, P1, PT, R16, 0x40, RZ ;  /* 0x00000040101d7810 */ /* 0x000fe40007f3e0ff */
[----:B0-----:R-:W-:Y:S02]  /*0c90*/  IADD3 R14, P2, PT, R14, 0x40, RZ ;  /* 0x000000400e0e7810 */ /* 0x001fe40007f5e0ff */
[----:B------:R-:W-:-:S03]  /*0ca0*/  IADD3 R12, P3, PT, R12, 0x20, RZ ;  /* 0x000000200c0c7810 */ /* 0x000fc60007f7e0ff */
[----:B------:R-:W-:Y:S02]  /*0cb0*/  IMAD.X R15, RZ, RZ, R15, P2 ;  /* 0x000000ffff0f7224 */ /* 0x000fe400010e060f */
[----:B------:R-:W-:Y:S01]  /*0cc0*/  IMAD.X R13, RZ, RZ, R13, P3 ;  /* 0x000000ffff0d7224 */ /* 0x000fe200018e060d */
[----:B--2---:R-:W-:-:S08]  /*0cd0*/  DMUL R18, R18, R20 ;  /* 0x0000001412127228 */ /* 0x004fd00000000000 */
[----:B---3--:R-:W-:-:S07]  /*0ce0*/  DFMA R18, R8, R18, R22 ;  /* 0x000000120812722b */ /* 0x008fce0000000016 */
[----:B------:R0:W-:Y:S02]  /*0cf0*/  ST.E.64 desc[UR8][R16.64+0x18], R18 ;  /* 0x0000181210007985 */ /* 0x0001e4000c101b08 */
[----:B0-----:R-:W-:Y:S01]  /*0d00*/  IMAD.X R18, RZ, RZ, R17, P1 ;  /* 0x000000ffff127224 */ /* 0x001fe200008e0611 */
[----:B------:R-:W-:Y:S06]  /*0d10*/  @P0 BRA `(.L_x_7) ;  /* 0xfffffff800cc0947 */ /* 0x000fec000383ffff */
[----:B------:R-:W-:-:S07]  /*0d20*/  IMAD.U32 R20, RZ, RZ, UR4 ;  /* 0x00000004ff147e24 */ /* 0x000fce000f8e00ff */
.L_x_6:
[----:B------:R-:W-:-:S04]  /*0d30*/  UISETP.NE.U32.AND UP0, UPT, UR10, URZ, UPT ;  /* 0x000000ff0a00728c */ /* 0x000fc8000bf05070 */
[----:B------:R-:W-:-:S09]  /*0d40*/  UISETP.NE.AND.EX UP0, UPT, URZ, URZ, UPT, UP0 ;  /* 0x000000ffff00728c */ /* 0x000fd2000bf05300 */
[----:B------:R-:W-:Y:S05]  /*0d50*/  BRA.U !UP0, `(.L_x_8) ;  /* 0x0000000908847547 */ /* 0x000fea000b800000 */
[----:B------:R-:W-:Y:S02]  /*0d60*/  UIADD3 UR5, UP0, UPT, UR10, -0x1, URZ ;  /* 0xffffffff0a057890 */ /* 0x000fe4000ff1e0ff */
[----:B------:R-:W-:Y:S02]  /*0d70*/  UISETP.NE.U32.AND UP1, UPT, UR7, URZ, UPT ;  /* 0x000000ff0700728c */ /* 0x000fe4000bf25070 */
[----:B------:R-:W-:Y:S02]  /*0d80*/  UIADD3.X UR6, UPT, UPT, URZ, -0x1, URZ, UP0, !UPT ;  /* 0xffffffffff067890 */ /* 0x000fe400087fe4ff */
[----:B------:R-:W-:Y:S02]  /*0d90*/  UISETP.GE.U32.AND UP0, UPT, UR5, 0x3, UPT ;  /* 0x000000030500788c */ /* 0x000fe4000bf06070 */
[----:B------:R-:W-:Y:S02]  /*0da0*/  UISETP.NE.AND.EX UP1, UPT, URZ, URZ, UPT, UP1 ;  /* 0x000000ffff00728c */ /* 0x000fe4000bf25310 */
[----:B------:R-:W-:-:S09]  /*0db0*/  UISETP.GE.U32.AND.EX UP0, UPT, UR6, URZ, UPT, UP0 ;  /* 0x000000ff0600728c */ /* 0x000fd2000bf06100 */
[----:B------:R-:W-:Y:S05]  /*0dc0*/  BRA.U !UP0, `(.L_x_9) ;  /* 0x0000000508687547 */ /* 0x000fea000b800000 */
[----:B------:R-:W-:-:S04]  /*0dd0*/  LEA R28, P0, R20, R2, 0x2 ;  /* 0x00000002141c7211 */ /* 0x000fc800078010ff */
[----:B------:R-:W-:-:S05]  /*0de0*/  LEA.HI.X R29, R20, R11, R26, 0x2, P0 ;  /* 0x0000000b141d7211 */ /* 0x000fca00000f141a */
[----:B------:R-:W2:Y:S01]  /*0df0*/  LD.E R13, desc[UR8][R28.64] ;  /* 0x000000081c0d7980 */ /* 0x000ea2000c101900 */
[C---:B------:R-:W-:Y:S01]  /*0e00*/  IMAD.SHL.U32 R16, R20.reuse, 0x8, RZ ;  /* 0x0000000814107824 */ /* 0x040fe200078e00ff */
[----:B------:R-:W-:-:S04]  /*0e10*/  SHF.L.U64.HI R14, R20, 0x3, R26 ;  /* 0x00000003140e7819 */ /* 0x000fc8000001021a */
[----:B------:R-:W-:-:S05]  /*0e20*/  IADD3 R22, P0, PT, R16, R4, RZ ;  /* 0x0000000410167210 */ /* 0x000fca0007f1e0ff */
[----:B------:R-:W-:Y:S01]  /*0e30*/  IMAD.X R23, R14, 0x1, R24, P0 ;  /* 0x000000010e177824 */ /* 0x000fe200000e0618 */
[----:B------:R-:W-:-:S04]  /*0e40*/  IADD3 R16, P0, PT, R16, R5, RZ ;  /* 0x0000000510107210 */ /* 0x000fc80007f1e0ff */
[----:B------:R-:W3:Y:S01]  /*0e50*/  LD.E.64 R18, desc[UR8][R22.64] ;  /* 0x0000000816127980 */ /* 0x000ee2000c101b00 */
[----:B------:R-:W-:-:S05]  /*0e60*/  IMAD.X R17, R14, 0x1, R25, P0 ;  /* 0x000000010e117824 */ /* 0x000fca00000e0619 */
[----:B------:R-:W4:Y:S01]  /*0e70*/  LD.E.64 R14, desc[UR8][R16.64] ;  /* 0x00000008100e7980 */ /* 0x000f22000c101b00 */
[----:B--2---:R-:W-:-:S06]  /*0e80*/  IMAD.WIDE R12, R13, 0x8, R6 ;  /* 0x000000080d0c7825 */ /* 0x004fcc00078e0206 */
[----:B------:R-:W3:Y:S01]  /*0e90*/  LDG.E.64 R12, desc[UR8][R12.64] ;  /* 0x000000080c0c7981 */ /* 0x000ee2000c1e1b00 */
[----:B------:R-:W-:-:S05]  /*0ea0*/  IADD3 R21, P0, PT, R20, 0x1, RZ ;  /* 0x0000000114157810 */ /* 0x000fca0007f1e0ff */
[----:B------:R-:W-:Y:S02]  /*0eb0*/  IMAD.X R28, RZ, RZ, R26, P0 ;  /* 0x000000ffff1c7224 */ /* 0x000fe400000e061a */
[----:B------:R-:W-:-:S03]  /*0ec0*/  IMAD.SHL.U32 R27, R21, 0x4, RZ ;  /* 0x00000004151b7824 */ /* 0x000fc600078e00ff */
[----:B------:R-:W-:Y:S02]  /*0ed0*/  SHF.L.U64.HI R29, R21, 0x2, R28 ;  /* 0x00000002151d7819 */ /* 0x000fe4000001021c */
[----:B------:R-:W-:Y:S02]  /*0ee0*/  LOP3.LUT R27, R27, 0xfffffffc, RZ, 0xc0, !PT ;  /* 0xfffffffc1b1b7812 */ /* 0x000fe400078ec0ff */
[----:B------:R-:W-:Y:S01]  /*0ef0*/  LOP3.LUT R29, R29, 0x3, RZ, 0xc0, !PT ;  /* 0x000000031d1d7812 */ /* 0x000fe200078ec0ff */
[----:B---3--:R-:W-:Y:S01]  /*0f00*/  DMUL R18, R12, R18 ;  /* 0x000000120c127228 */ /* 0x008fe20000000000 */
[----:B------:R-:W-:-:S07]  /*0f10*/  IADD3 R12, P0, PT, R27, R2, RZ ;  /* 0x000000021b0c7210 */ /* 0x000fce0007f1e0ff */
[----:B----4-:R-:W-:Y:S01]  /*0f20*/  DFMA R22, R8, R18, R14 ;  /* 0x000000120816722b */ /* 0x010fe2000000000e */
[----:B------:R-:W-:-:S06]  /*0f30*/  IMAD.X R13, R29, 0x1, R11, P0 ;  /* 0x000000011d0d7824 */ /* 0x000fcc00000e060b */
[----:B------:R0:W-:Y:S04]  /*0f40*/  ST.E.64 desc[UR8][R16.64], R22 ;  /* 0x0000001610007985 */ /* 0x0001e8000c101b08 */
[----:B------:R-:W2:Y:S01]  /*0f50*/  LD.E R13, desc[UR8][R12.64] ;  /* 0x000000080c0d7980 */ /* 0x000ea2000c101900 */
[C---:B------:R-:W-:Y:S01]  /*0f60*/  IMAD.SHL.U32 R14, R21.reuse, 0x8, RZ ;  /* 0x00000008150e7824 */ /* 0x040fe200078e00ff */
[----:B------:R-:W-:-:S04]  /*0f70*/  SHF.L.U64.HI R27, R21, 0x3, R28 ;  /* 0x00000003151b7819 */ /* 0x000fc8000001021c */
[----:B------:R-:W-:Y:S02]  /*0f80*/  LOP3.LUT R21, R14, 0xfffffff8, RZ, 0xc0, !PT ;  /* 0xfffffff80e157812 */ /* 0x000fe400078ec0ff */
[----:B------:R-:W-:Y:S02]  /*0f90*/  LOP3.LUT R27, R27, 0x7, RZ, 0xc0, !PT ;  /* 0x000000071b1b7812 */ /* 0x000fe400078ec0ff */
[----:B------:R-:W-:-:S05]  /*0fa0*/  IADD3 R28, P0, PT, R21, R4, RZ ;  /* 0x00000004151c7210 */ /* 0x000fca0007f1e0ff */
[----:B------:R-:W-:Y:S01]  /*0fb0*/  IMAD.X R29, R27, 0x1, R24, P0 ;  /* 0x000000011b1d7824 */ /* 0x000fe200000e0618 */
[----:B0-----:R-:W-:-:S04]  /*0fc0*/  IADD3 R16, P0, PT, R21, R5, RZ ;  /* 0x0000000515107210 */ /* 0x001fc80007f1e0ff */
[----:B------:R0:W3:Y:S01]  /*0fd0*/  LD.E.64 R14, desc[UR8][R28.64] ;  /* 0x000000081c0e7980 */ /* 0x0000e2000c101b00 */
[----:B------:R-:W-:Y:S02]  /*0fe0*/  IMAD.X R17, R27, 0x1, R25, P0 ;  /* 0x000000011b117824 */ /* 0x000fe400000e0619 */
[----:B--2---:R-:W-:-:S03]  /*0ff0*/  IMAD.WIDE R18, R13, 0x8, R6 ;  /* 0x000000080d127825 */ /* 0x004fc600078e0206 */
[----:B------:R-:W2:Y:S04]  /*1000*/  LD.E.64 R12, desc[UR8][R16.64] ;  /* 0x00000008100c7980 */ /* 0x000ea8000c101b00 */
[----:B------:R-:W3:Y:S01]  /*1010*/  LDG.E.64 R18, desc[UR8][R18.64] ;  /* 0x0000000812127981 */ /* 0x000ee2000c1e1b00 */
[----:B------:R-:W-:-:S05]  /*1020*/  IADD3 R21, P0, PT, R20, 0x2, RZ ;  /* 0x0000000214157810 */ /* 0x000fca0007f1e0ff */
[----:B------:R-:W-:Y:S02]  /*1030*/  IMAD.X R27, RZ, RZ, R26, P0 ;  /* 0x000000ffff1b7224 */ /* 0x000fe400000e061a */
[----:B------:R-:W-:-:S03]  /*1040*/  IMAD.SHL.U32 R23, R21, 0x4, RZ ;  /* 0x0000000415177824 */ /* 0x000fc600078e00ff */
[----:B------:R-:W-:Y:S02]  /*1050*/  SHF.L.U64.HI R22, R21, 0x2, R27 ;  /* 0x0000000215167819 */ /* 0x000fe4000001021b */
[----:B------:R-:W-:Y:S02]  /*1060*/  LOP3.LUT R23, R23, 0xfffffffc, RZ, 0xc0, !PT ;  /* 0xfffffffc17177812 */ /* 0x000fe400078ec0ff */
[----:B0-----:R-:W-:Y:S02]  /*1070*/  LOP3.LUT R28, R22, 0x3, RZ, 0xc0, !PT ;  /* 0x00000003161c7812 */ /* 0x001fe400078ec0ff */
[----:B------:R-:W-:-:S05]  /*1080*/  IADD3 R22, P0, PT, R23, R2, RZ ;  /* 0x0000000217167210 */ /* 0x000fca0007f1e0ff */
[----:B------:R-:W-:Y:S01]  /*1090*/  IMAD.X R23, R28, 0x1, R11, P0 ;  /* 0x000000011c177824 */ /* 0x000fe200000e060b */
[----:B---3--:R-:W-:-:S08]  /*10a0*/  DMUL R14, R18, R14 ;  /* 0x0000000e120e7228 */ /* 0x008fd00000000000 */
[----:B--2---:R-:W-:-:S07]  /*10b0*/  DFMA R12, R8, R14, R12 ;  /* 0x0000000e080c722b */ /* 0x004fce000000000c */
        /* <DEDUP_REMOVED lines=8> */
[----:B------:R-:W-:-:S05]  /*1140*/  IADD3 R14, P0, PT, R14, R5, RZ ;  /* 0x000000050e0e7210 */ /* 0x000fca0007f1e0ff */
[----:B------:R-:W3:Y:S01]  /*1150*/  LD.E.64 R18, desc[UR8][R18.64] ;  /* 0x0000000812127980 */ /* 0x000ee2000c101b00 */
[----:B------:R-:W-:-:S05]  /*1160*/  IMAD.X R15, R15, 0x1, R25, P0 ;  /* 0x000000010f0f7824 */ /* 0x000fca00000e0619 */
[----:B0-----:R-:W4:Y:S01]  /*1170*/  LD.E.64 R12, desc[UR8][R14.64] ;  /* 0x000000080e0c7980 */ /* 0x001f22000c101b00 */
[----:B--2---:R-:W-:-:S05]  /*1180*/  IMAD.WIDE R28, R23, 0x8, R6 ;  /* 0x00000008171c7825 */ /* 0x004fca00078e0206 */
[----:B------:R-:W3:Y:S01]  /*1190*/  LDG.E.64 R16, desc[UR8][R28.64] ;  /* 0x000000081c107981 */ /* 0x000ee2000c1e1b00 */
[----:B------:R-:W-:-:S05]  /*11a0*/  IADD3 R21, P0, PT, R20, 0x3, RZ ;  /* 0x0000000314157810 */ /* 0x000fca0007f1e0ff */
[----:B------:R-:W-:Y:S02]  /*11b0*/  IMAD.X R22, RZ, RZ, R26, P0 ;  /* 0x000000ffff167224 */ /* 0x000fe400000e061a */
[----:B------:R-:W-:-:S03]  /*11c0*/  IMAD.SHL.U32 R23, R21, 0x4, RZ ;  /* 0x0000000415177824 */ /* 0x000fc600078e00ff */
[----:B------:R-:W-:-:S04]  /*11d0*/  SHF.L.U64.HI R26, R21, 0x2, R22 ;  /* 0x00000002151a7819 */ /* 0x000fc80000010216 */
[----:B------:R-:W-:Y:S01]  /*11e0*/  LOP3.LUT R26, R26, 0x3, RZ, 0xc0, !PT ;  /* 0x000000031a1a7812 */ /* 0x000fe200078ec0ff */
[----:B---3--:R-:W-:Y:S01]  /*11f0*/  DMUL R18, R16, R18 ;  /* 0x0000001210127228 */ /* 0x008fe20000000000 */
[----:B------:R-:W-:-:S04]  /*1200*/  LOP3.LUT R17, R23, 0xfffffffc, RZ, 0xc0, !PT ;  /* 0xfffffffc17117812 */ /* 0x000fc800078ec0ff */
[----:B------:R-:W-:-:S03]  /*1210*/  IADD3 R16, P0, PT, R17, R2, RZ ;  /* 0x0000000211107210 */ /* 0x000fc60007f1e0ff */
[----:B----4-:R-:W-:Y:S02]  /*1220*/  DFMA R12, R8, R18, R12 ;  /* 0x00000012080c722b */ /* 0x010fe4000000000c */
[----:B------:R-:W-:-:S05]  /*1230*/  IMAD.X R17, R26, 0x1, R11, P0 ;  /* 0x000000011a117824 */ /* 0x000fca00000e060b */
        /* <DEDUP_REMOVED lines=14> */
[----:B------:R-:W-:Y:S02]  /*1320*/  VIADD R20, R20, 0x4 ;  /* 0x0000000414147836 */ /* 0x000fe40000000000 */
[----:B------:R-:W-:Y:S01]  /*1330*/  IMAD.MOV.U32 R26, RZ, RZ, RZ ;  /* 0x000000ffff1a7224 */ /* 0x000fe200078e00ff */
[----:B---3--:R-:W-:-:S08]  /*1340*/  DMUL R14, R14, R22 ;  /* 0x000000160e0e7228 */ /* 0x008fd00000000000 */
[----:B----4-:R-:W-:-:S07]  /*1350*/  DFMA R12, R8, R14, R12 ;  /* 0x0000000e080c722b */ /* 0x010fce000000000c */
[----:B------:R0:W-:Y:S04]  /*1360*/  ST.E.64 desc[UR8][R18.64], R12 ;  /* 0x0000000c12007985 */ /* 0x0001e8000c101b08 */
.L_x_9:
[----:B------:R-:W-:Y:S05]  /*1370*/  BRA.U !UP1, `(.L_x_8) ;  /* 0x0000000109fc7547 */ /* 0x000fea000b800000 */
[----:B------:R-:W-:Y:S01]  /*1380*/  UISETP.NE.U32.AND UP0, UPT, UR7, 0x1, UPT ;  /* 0x000000010700788c */ /* 0x000fe2000bf05070 */
[----:B------:R-:W-:-:S03]  /*1390*/  LOP3.LUT P0, RZ, R10, 0x1, RZ, 0xc0, !PT ;  /* 0x000000010aff7812 */ /* 0x000fc6000780c0ff */
[----:B------:R-:W-:-:S09]  /*13a0*/  UISETP.NE.AND.EX UP0, UPT, URZ, URZ, UPT, UP0 ;  /* 0x000000ffff00728c */ /* 0x000fd2000bf05300 */
[----:B------:R-:W-:Y:S05]  /*13b0*/  BRA.U !UP0, `(.L_x_10) ;  /* 0x0000000108a87547 */ /* 0x000fea000b800000 */
[----:B------:R-:W-:-:S04]  /*13c0*/  LEA R22, P1, R20, R2, 0x2 ;  /* 0x0000000214167211 */ /* 0x000fc800078210ff */
[----:B------:R-:W-:-:S05]  /*13d0*/  LEA.HI.X R23, R20, R11, R26, 0x2, P1 ;  /* 0x0000000b14177211 */ /* 0x000fca00008f141a */
[----:B0-----:R-:W2:Y:S01]  /*13e0*/  LD.E R19, desc[UR8][R22.64] ;  /* 0x0000000816137980 */ /* 0x001ea2000c101900 */
[C---:B------:R-:W-:Y:S01]  /*13f0*/  IMAD.SHL.U32 R12, R20.reuse, 0x8, RZ ;  /* 0x00000008140c7824 */ /* 0x040fe200078e00ff */
[----:B------:R-:W-:-:S04]  /*1400*/  SHF.L.U64.HI R10, R20, 0x3, R26 ;  /* 0x00000003140a7819 */ /* 0x000fc8000001021a */
[----:B------:R-:W-:-:S05]  /*1410*/  IADD3 R16, P1, PT, R12, R4, RZ ;  /* 0x000000040c107210 */ /* 0x000fca0007f3e0ff */
[----:B------:R-:W-:Y:S01]  /*1420*/  IMAD.X R17, R10, 0x1, R24, P1 ;  /* 0x000000010a117824 */ /* 0x000fe200008e0618 */
[----:B------:R-:W-:-:S05]  /*1430*/  IADD3 R12, P1, PT, R12, R5, RZ ;  /* 0x000000050c0c7210 */ /* 0x000fca0007f3e0ff */
[----:B------:R-:W3:Y:S01]  /*1440*/  LD.E.64 R16, desc[UR8][R16.64] ;  /* 0x0000000810107980 */ /* 0x000ee2000c101b00 */
[----:B------:R-:W-:-:S05]  /*1450*/  IMAD.X R13, R10, 0x1, R25, P1 ;  /* 0x000000010a0d7824 */ /* 0x000fca00008e0619 */
[----:B------:R-:W4:Y:S01]  /*1460*/  LD.E.64 R14, desc[UR8][R12.64] ;  /* 0x000000080c0e7980 */ /* 0x000f22000c101b00 */
[----:B--2---:R-:W-:-:S06]  /*1470*/  IMAD.WIDE R18, R19, 0x8, R6 ;  /* 0x0000000813127825 */ /* 0x004fcc00078e0206 */
[----:B------:R-:W3:Y:S01]  /*1480*/  LDG.E.64 R18, desc[UR8][R18.64] ;  /* 0x0000000812127981 */ /* 0x000ee2000c1e1b00 */
[----:B------:R-:W-:-:S05]  /*1490*/  IADD3 R10, P1, PT, R20, 0x1, RZ ;  /* 0x00000001140a7810 */ /* 0x000fca0007f3e0ff */
[----:B------:R-:W-:Y:S02]  /*14a0*/  IMAD.SHL.U32 R22, R10, 0x4, RZ ;  /* 0x000000040a167824 */ /* 0x000fe400078e00ff */
[----:B------:R-:W-:-:S03]  /*14b0*/  IMAD.X R21, RZ, RZ, R26, P1 ;  /* 0x000000ffff157224 */ /* 0x000fc600008e061a */
[----:B------:R-:W-:Y:S02]  /*14c0*/  LOP3.LUT R29, R22, 0xfffffffc, RZ, 0xc0, !PT ;  /* 0xfffffffc161d7812 */ /* 0x000fe400078ec0ff */
[----:B------:R-:W-:Y:S02]  /*14d0*/  SHF.L.U64.HI R23, R10, 0x2, R21 ;  /* 0x000000020a177819 */ /* 0x000fe40000010215 */
[----:B------:R-:W-:Y:S01]  /*14e0*/  IADD3 R22, P1, PT, R29, R2, RZ ;  /* 0x000000021d167210 */ /* 0x000fe20007f3e0ff */
[----:B---3--:R-:W-:Y:S01]  /*14f0*/  DMUL R26, R18, R16 ;  /* 0x00000010121a7228 */ /* 0x008fe20000000000 */
[----:B------:R-:W-:-:S07]  /*1500*/  LOP3.LUT R16, R23, 0x3, RZ, 0xc0, !PT ;  /* 0x0000000317107812 */ /* 0x000fce00078ec0ff */
        /* <DEDUP_REMOVED lines=14> */
[----:B--2---:R-:W-:-:S06]  /*15f0*/  IMAD.WIDE R18, R19, 0x8, R6 ;  /* 0x0000000813127825 */ /* 0x004fcc00078e0206 */
[----:B------:R-:W3:Y:S01]  /*1600*/  LDG.E.64 R18, desc[UR8][R18.64] ;  /* 0x0000000812127981 */ /* 0x000ee2000c1e1b00 */
[----:B------:R-:W-:Y:S02]  /*1610*/  VIADD R20, R20, 0x2 ;  /* 0x0000000214147836 */ /* 0x000fe40000000000 */
[----:B------:R-:W-:Y:S01]  /*1620*/  IMAD.MOV.U32 R26, RZ, RZ, RZ ;  /* 0x000000ffff1a7224 */ /* 0x000fe200078e00ff */
[----:B---3--:R-:W-:-:S08]  /*1630*/  DMUL R22, R18, R16 ;  /* 0x0000001012167228 */ /* 0x008fd00000000000 */
[----:B----4-:R-:W-:-:S07]  /*1640*/  DFMA R12, R8, R22, R12 ;  /* 0x00000016080c722b */ /* 0x010fce000000000c */
[----:B------:R1:W-:Y:S04]  /*1650*/  ST.E.64 desc[UR8][R14.64], R12 ;  /* 0x0000000c0e007985 */ /* 0x0003e8000c101b08 */
.L_x_10:
[----:B------:R-:W-:Y:S05]  /*1660*/  @!P0 BRA `(.L_x_8) ;  /* 0x0000000000408947 */ /* 0x000fea0003800000 */
[----:B-1----:R-:W-:-:S04]  /*1670*/  LEA R14, P0, R20, R2, 0x2 ;  /* 0x00000002140e7211 */ /* 0x002fc800078010ff */
[----:B------:R-:W-:-:S06]  /*1680*/  LEA.HI.X R15, R20, R11, R26, 0x2, P0 ;  /* 0x0000000b140f7211 */ /* 0x000fcc00000f141a */
        /* <DEDUP_REMOVED lines=8> */
[----:B0-----:R-:W4:Y:S01]  /*1710*/  LD.E.64 R12, desc[UR8][R10.64] ;  /* 0x000000080a0c7980 */ /* 0x001f22000c101b00 */
[----:B--2---:R-:W-:-:S06]  /*1720*/  IMAD.WIDE R6, R15, 0x8, R6 ;  /* 0x000000080f067825 */ /* 0x004fcc00078e0206 */
[----:B------:R-:W3:Y:S02]  /*1730*/  LDG.E.64 R6, desc[UR8][R6.64] ;  /* 0x0000000806067981 */ /* 0x000ee4000c1e1b00 */
[----:B---3--:R-:W-:-:S08]  /*1740*/  DMUL R4, R6, R4 ;  /* 0x0000000406047228 */ /* 0x008fd00000000000 */
[----:B----4-:R-:W-:-:S07]  /*1750*/  DFMA R4, R8, R4, R12 ;  /* 0x000000040804722b */ /* 0x010fce000000000c */
[----:B------:R2:W-:Y:S04]  /*1760*/  ST.E.64 desc[UR8][R10.64], R4 ;  /* 0x000000040a007985 */ /* 0x0005e8000c101b08 */
.L_x_8:
[----:B------:R-:W-:-:S05]  /*1770*/  VIADD R3, R3, 0x1 ;  /* 0x0000000103037836 */ /* 0x000fca0000000000 */
[----:B------:R-:W-:-:S13]  /*1780*/  ISETP.NE.AND P0, PT, R3, R0, PT ;  /* 0x000000000300720c */ /* 0x000fda0003f05270 */
[----:B------:R-:W-:Y:S05]  /*1790*/  @P0 BRA `(.L_x_11) ;  /* 0xffffffec00840947 */ /* 0x000fea000383ffff */
[----:B------:R-:W-:Y:S05]  /*17a0*/  EXIT ;  /* 0x000000000000794d */ /* 0x000fea0003800000 */
.L_x_12:
[----:B------:R-:W-:-:S00]  /*17b0*/  BRA `(.L_x_12) ;  /* 0xfffffffc00fc7947 */ /* 0x000fc0000383ffff */
[----:B------:R-:W-:-:S00]  /*17c0*/  NOP ;  /* 0x0000000000007918 */ /* 0x000fc00000000000 */
        /* <DEDUP_REMOVED lines=11> */
.L_x_19:


//--------------------- .text._Z9in_perm_kPmS_S_S_mmm --------------------------
	.section	.text._Z9in_perm_kPmS_S_S_mmm,"ax",@progbits
	.align	128
        .global         _Z9in_perm_kPmS_S_S_mmm
        .type           _Z9in_perm_kPmS_S_S_mmm,@function
        .size           _Z9in_perm_kPmS_S_S_mmm,(.L_x_20 - _Z9in_perm_kPmS_S_S_mmm)
        .other          _Z9in_perm_kPmS_S_S_mmm,@"STO_CUDA_ENTRY STV_DEFAULT"
_Z9in_perm_kPmS_S_S_mmm:
.text._Z9in_perm_kPmS_S_S_mmm:
[----:B------:R-:W-:Y:S01]  /*0000*/  LDC R1, c[0x0][0x37c] ;  /* 0x0000df00ff017b82 */ /* 0x000fe20000000800 */
[----:B------:R-:W0:Y:S07]  /*0010*/  S2R R3, SR_TID.X ;  /* 0x0000000000037919 */ /* 0x000e2e0000002100 */
[----:B------:R-:W0:Y:S01]  /*0020*/  S2UR UR4, SR_CTAID.X ;  /* 0x00000000000479c3 */ /* 0x000e220000002500 */
[----:B------:R-:W1:Y:S01]  /*0030*/  LDCU.128 UR8, c[0x0][0x3a0] ;  /* 0x00007400ff0877ac */ /* 0x000e620008000c00 */
[----:B------:R-:W2:Y:S06]  /*0040*/  LDCU.64 UR12, c[0x0][0x388] ;  /* 0x00007100ff0c77ac */ /* 0x000eac0008000a00 */
[----:B------:R-:W0:Y:S01]  /*0050*/  LDC R0, c[0x0][0x360] ;  /* 0x0000d800ff007b82 */ /* 0x000e220000000800 */
[----:B------:R-:W3:Y:S07]  /*0060*/  LDCU.64 UR6, c[0x0][0x358] ;  /* 0x00006b00ff0677ac */ /* 0x000eee0008000a00 */
[----:B------:R-:W3:Y:S01]  /*0070*/  LDC.64 R10, c[0x0][0x390] ;  /* 0x0000e400ff0a7b82 */ /* 0x000ee20000000a00 */
[----:B0-----:R-:W-:Y:S01]  /*0080*/  IMAD R0, R0, UR4, R3 ;  /* 0x0000000400007c24 */ /* 0x001fe2000f8e0203 */
[----:B------:R-:W0:Y:S06]  /*0090*/  LDCU.64 UR4, c[0x0][0x3b0] ;  /* 0x00007600ff0477ac */ /* 0x000e2c0008000a00 */
[----:B------:R-:W4:Y:S01]  /*00a0*/  LDC.64 R2, c[0x0][0x380] ;  /* 0x0000e000ff027b82 */ /* 0x000f220000000a00 */
[----:B-1----:R-:W-:-:S02]  /*00b0*/  IADD3 R4, P0, PT, R0, UR8, RZ ;  /* 0x0000000800047c10 */ /* 0x002fc4000ff1e0ff */
[----:B------:R-:W-:Y:S01]  /*00c0*/  SHF.R.S32.HI R16, RZ, 0x1f, R0 ;  /* 0x0000001fff107819 */ /* 0x000fe20000011400 */
[----:B---3--:R-:W5:Y:S03]  /*00d0*/  LDG.E.64 R10, desc[UR6][R10.64] ;  /* 0x000000060a0a7981 */ /* 0x008f66000c1e1b00 */
[----:B------:R-:W-:Y:S02]  /*00e0*/  IADD3.X R5, PT, PT, R16, UR9, RZ, P0, !PT ;  /* 0x0000000910057c10 */ /* 0x000fe400087fe4ff */
[----:B--2---:R-:W-:-:S04]  /*00f0*/  LEA R8, P0, R4, UR12, 0x5 ;  /* 0x0000000c04087c11 */ /* 0x004fc8000f8028ff */
[----:B------:R-:W-:-:S05]  /*0100*/  LEA.HI.X R9, R4, UR13, R5, 0x5, P0 ;  /* 0x0000000d04097c11 */ /* 0x000fca00080f2c05 */
[----:B------:R1:W5:Y:S04]  /*0110*/  LDG.E.64 R14, desc[UR6][R8.64+0x18] ;  /* 0x00001806080e7981 */ /* 0x000368000c1e1b00 */
[----:B----4-:R1:W5:Y:S04]  /*0120*/  LDG.E.64 R4, desc[UR6][R2.64] ;  /* 0x0000000602047981 */ /* 0x010368000c1e1b00 */
[----:B------:R1:W5:Y:S04]  /*0130*/  LDG.E.64 R6, desc[UR6][R8.64] ;  /* 0x0000000608067981 */ /* 0x000368000c1e1b00 */
[----:B------:R1:W5:Y:S01]  /*0140*/  LDG.E.64 R12, desc[UR6][R8.64+0x8] ;  /* 0x00000806080c7981 */ /* 0x000362000c1e1b00 */
[----:B------:R-:W-:-:S02]  /*0150*/  ISETP.NE.U32.AND P0, PT, RZ, UR10, PT ;  /* 0x0000000aff007c0c */ /* 0x000fc4000bf05070 */
[----:B0-----:R-:W-:Y:S02]  /*0160*/  ISETP.GE.U32.AND P1, PT, R0, UR4, PT ;  /* 0x0000000400007c0c */ /* 0x001fe4000bf26070 */
[----:B------:R-:W-:-:S04]  /*0170*/  ISETP.NE.AND.EX P0, PT, RZ, UR11, PT, P0 ;  /* 0x0000000bff007c0c */ /* 0x000fc8000bf05300 */
[----:B------:R-:W-:-:S13]  /*0180*/  ISETP.GE.U32.OR.EX P0, PT, R16, UR5, !P0, P1 ;  /* 0x0000000510007c0c */ /* 0x000fda000c706510 */
[----:B-1----:R-:W-:Y:S05]  /*0190*/  @P0 EXIT ;  /* 0x000000000000094d */ /* 0x002fea0003800000 */
[----:B------:R-:W5:Y:S01]  /*01a0*/  LDG.E.64 R8, desc[UR6][R8.64+0x10] ;  /* 0x0000100608087981 */ /* 0x000f62000c1e1b00 */
[----:B------:R-:W-:Y:S01]  /*01b0*/  UIADD3 UR5, UP0, UPT, UR10, -0x1, URZ ;  /* 0xffffffff0a057890 */ /* 0x000fe2000ff1e0ff */
[----:B-----5:R-:W-:Y:S02]  /*01c0*/  IADD3 R10, P0, PT, R10, R14, RZ ;  /* 0x0000000e0a0a7210 */ /* 0x020fe40007f1e0ff */
[C---:B------:R-:W-:Y:S01]  /*01d0*/  IADD3 R2, P1, PT, R4.reuse, R12, RZ ;  /* 0x0000000c04027210 */ /* 0x040fe20007f3e0ff */
[----:B------:R-:W-:Y:S02]  /*01e0*/  UIADD3.X UR4, UPT, UPT, UR11, -0x1, URZ, UP0, !UPT ;  /* 0xffffffff0b047890 */ /* 0x000fe400087fe4ff */
[----:B------:R-:W-:Y:S01]  /*01f0*/  UISETP.GE.U32.AND UP0, UPT, UR5, 0xf, UPT ;  /* 0x0000000f0500788c */ /* 0x000fe2000bf06070 */
[----:B------:R-:W-:Y:S01]  /*0200*/  IMAD.X R11, R11, 0x1, R15, P0 ;  /* 0x000000010b0b7824 */ /* 0x000fe200000e060f */
[----:B------:R-:W-:Y:S01]  /*0210*/  IADD3 R0, P0, PT, R4, R6, RZ ;  /* 0x0000000604007210 */ /* 0x000fe20007f1e0ff */
[C---:B------:R-:W-:Y:S01]  /*0220*/  IMAD.X R4, R5.reuse, 0x1, R13, P1 ;  /* 0x0000000105047824 */ /* 0x040fe200008e060d */
[----:B------:R-:W-:Y:S01]  /*0230*/  UISETP.GE.U32.AND.EX UP0, UPT, UR4, URZ, UPT, UP0 ;  /* 0x000000ff0400728c */ /* 0x000fe2000bf06100 */
[----:B------:R-:W-:Y:S01]  /*0240*/  IMAD.MOV.U32 R6, RZ, RZ, RZ ;  /* 0x000000ffff067224 */ /* 0x000fe200078e00ff */
[----:B------:R-:W-:Y:S01]  /*0250*/  ULOP3.LUT UR5, UR10, 0xf, URZ, 0xc0, !UPT ;  /* 0x0000000f0a057892 */ /* 0x000fe2000f8ec0ff */
[----:B------:R-:W-:-:S02]  /*0260*/  IMAD.X R3, R5, 0x1, R7, P0 ;  /* 0x0000000105037824 */ /* 0x000fc400000e0607 */
[----:B------:R-:W-:-:S04]  /*0270*/  IMAD.MOV.U32 R5, RZ, RZ, RZ ;  /* 0x000000ffff057224 */ /* 0x000fc800078e00ff */
[----:B------:R-:W-:Y:S05]  /*0280*/  BRA.U !UP0, `(.L_x_13) ;  /* 0x0000000508ec7547 */ /* 0x000fea000b800000 */
[----:B------:R-:W0:Y:S01]  /*0290*/  LDCU.64 UR8, c[0x0][0x398] ;  /* 0x00007300ff0877ac */ /* 0x000e220008000a00 */
[----:B------:R-:W1:Y:S01]  /*02a0*/  LDC R6, c[0x0][0x3ac] ;  /* 0x0000eb00ff067b82 */ /* 0x000e620000000800 */
[----:B------:R-:W-:Y:S01]  /*02b0*/  IADD3 R12, P1, PT, R2, 0x40, RZ ;  /* 0x00000040020c7810 */ /* 0x000fe20007f3e0ff */
[----:B------:R-:W-:Y:S01]  /*02c0*/  ULOP3.LUT UR4, UR10, 0xfffffff0, URZ, 0xc0, !UPT ;  /* 0xfffffff00a047892 */ /* 0x000fe2000f8ec0ff */
[----:B------:R-:W-:-:S03]  /*02d0*/  IADD3 R16, P2, PT, R0, 0x20, RZ ;  /* 0x0000002000107810 */ /* 0x000fc60007f5e0ff */
[----:B------:R-:W-:Y:S02]  /*02e0*/  IMAD.X R13, RZ, RZ, R4, P1 ;  /* 0x000000ffff0d7224 */ /* 0x000fe400008e0604 */
[----:B------:R-:W-:Y:S02]  /*02f0*/  IMAD.X R17, RZ, RZ, R3, P2 ;  /* 0x000000ffff117224 */ /* 0x000fe400010e0603 */
[----:B------:R-:W-:Y:S02]  /*0300*/  IMAD.U32 R5, RZ, RZ, UR4 ;  /* 0x00000004ff057e24 */ /* 0x000fe4000f8e00ff */
[----:B------:R-:W-:Y:S01]  /*0310*/  IMAD.U32 R22, RZ, RZ, UR4 ;  /* 0x00000004ff167e24 */ /* 0x000fe2000f8e00ff */
[----:B0-----:R-:W-:-:S04]  /*0320*/  LEA R18, P0, R8, UR8, 0x3 ;  /* 0x0000000808127c11 */ /* 0x001fc8000f8018ff */
[----:B------:R-:W-:Y:S02]  /*0330*/  LEA.HI.X R19, R8, UR9, R9, 0x3, P0 ;  /* 0x0000000908137c11 */ /* 0x000fe400080f1c09 */
[----:B------:R-:W-:Y:S01]  /*0340*/  IADD3 R18, P0, PT, R18, 0x40, RZ ;  /* 0x0000004012127810 */ /* 0x000fe20007f1e0ff */
[----:B-1----:R-:W-:-:S04]  /*0350*/  IMAD.MOV.U32 R7, RZ, RZ, R6 ;  /* 0x000000ffff077224 */ /* 0x002fc800078e0006 */
[----:B------:R-:W-:-:S08]  /*0360*/  IMAD.X R19, RZ, RZ, R19, P0 ;  /* 0x000000ffff137224 */ /* 0x000fd000000e0613 */
.L_x_14:
[----:B------:R-:W2:Y:S04]  /*0370*/  LD.E R25, desc[UR6][R16.64+-0x20] ;  /* 0xffffe00610197980 */ /* 0x000ea8000c101900 */
[----:B0-----:R-:W3:Y:S01]  /*0380*/  LD.E.64 R14, desc[UR6][R12.64+-0x40] ;  /* 0xffffc0060c0e7980 */ /* 0x001ee2000c101b00 */
[----:B--2---:R-:W-:-:S06]  /*0390*/  IMAD.WIDE R24, R25, 0x8, R10 ;  /* 0x0000000819187825 */ /* 0x004fcc00078e020a */
[----:B------:R-:W3:Y:S02]  /*03a0*/  LD.E.64 R24, desc[UR6][R24.64] ;  /* 0x0000000618187980 */ /* 0x000ee4000c101b00 */
[----:B---3--:R-:W-:Y:S01]  /*03b0*/  DMUL R28, R24, R14 ;  /* 0x0000000e181c7228 */ /* 0x008fe20000000000 */
[----:B------:R-:W-:Y:S02]  /*03c0*/  IMAD.MOV.U32 R14, RZ, RZ, R18 ;  /* 0x000000ffff0e7224 */ /* 0x000fe400078e0012 */
[----:B------:R-:W-:-:S05]  /*03d0*/  IMAD.MOV.U32 R15, RZ, RZ, R19 ;  /* 0x000000ffff0f7224 */ /* 0x000fca00078e0013 */
[----:B------:R0:W-:Y:S04]  /*03e0*/  STG.E.64 desc[UR6][R14.64+-0x40], R28 ;  /* 0xffffc01c0e007986 */ /* 0x0001e8000c101b06 */
[----:B------:R-:W2:Y:S04]  /*03f0*/  LD.E R27, desc[UR6][R16.64+-0x1c] ;  /* 0xffffe406101b7980 */ /* 0x000ea8000c101900 */
[----:B------:R-:W3:Y:S01]  /*0400*/  LD.E.64 R18, desc[UR6][R12.64+-0x38] ;  /* 0xffffc8060c127980 */ /* 0x000ee2000c101b00 */
[----:B--2---:R-:W-:-:S05]  /*0410*/  IMAD.WIDE R26, R27, 0x8, R10 ;  /* 0x000000081b1a7825 */ /* 0x004fca00078e020a */
[----:B------:R-:W3:Y:S02]  /*0420*/  LD.E.64 R20, desc[UR6][R26.64] ;  /* 0x000000061a147980 */ /* 0x000ee4000c101b00 */
[----:B---3--:R-:W-:-:S07]  /*0430*/  DMUL R26, R20, R18 ;  /* 0x00000012141a7228 */ /* 0x008fce0000000000 */
[----:B------:R1:W-:Y:S04]  /*0440*/  STG.E.64 desc[UR6][R14.64+-0x38], R26 ;  /* 0xffffc81a0e007986 */ /* 0x0003e8000c101b06 */
[----:B------:R-:W2:Y:S02]  /*0450*/  LD.E R19, desc[UR6][R16.64+-0x18] ;  /* 0xffffe80610137980 */ /* 0x000ea4000c101900 */
[----:B--2---:R-:W-:Y:S02]  /*0460*/  IMAD.WIDE R24, R19, 0x8, R10 ;  /* 0x0000000813187825 */ /* 0x004fe400078e020a */
[----:B------:R-:W2:Y:S04]  /*0470*/  LD.E.64 R18, desc[UR6][R12.64+-0x30] ;  /* 0xffffd0060c127980 */ /* 0x000ea8000c101b00 */
[----:B------:R-:W2:Y:S02]  /*0480*/  LD.E.64 R20, desc[UR6][R24.64] ;  /* 0x0000000618147980 */ /* 0x000ea4000c101b00 */
[----:B--2---:R-:W-:-:S07]  /*0490*/  DMUL R24, R20, R18 ;  /* 0x0000001214187228 */ /* 0x004fce0000000000 */
[----:B------:R2:W-:Y:S04]  /*04a0*/  STG.E.64 desc[UR6][R14.64+-0x30], R24 ;  /* 0xffffd0180e007986 */ /* 0x0005e8000c101b06 */
[----:B0-----:R-:W3:Y:S04]  /*04b0*/  LD.E R29, desc[UR6][R16.64+-0x14] ;  /* 0xffffec06101d7980 */ /* 0x001ee8000c101900 */
[----:B------:R-:W4:Y:S01]  /*04c0*/  LD.E.64 R18, desc[UR6][R12.64+-0x28] ;  /* 0xffffd8060c127980 */ /* 0x000f22000c101b00 */
[----:B---3--:R-:W-:-:S05]  /*04d0*/  IMAD.WIDE R28, R29, 0x8, R10 ;  /* 0x000000081d1c7825 */ /* 0x008fca00078e020a */
[----:B------:R-:W4:Y:S02]  /*04e0*/  LD.E.64 R20, desc[UR6][R28.64] ;  /* 0x000000061c147980 */ /* 0x000f24000c101b00 */
[----:B----4-:R-:W-:-:S07]  /*04f0*/  DMUL R28, R20, R18 ;  /* 0x00000012141c7228 */ /* 0x010fce0000000000 */
[----:B------:R0:W-:Y:S04]  /*0500*/  STG.E.64 desc[UR6][R14.64+-0x28], R28 ;  /* 0xffffd81c0e007986 */ /* 0x0001e8000c101b06 */
[----:B-1----:R-:W3:Y:S04]  /*0510*/  LD.E R27, desc[UR6][R16.64+-0x10] ;  /* 0xfffff006101b7980 */ /* 0x002ee8000c101900 */
[----:B------:R-:W4:Y:S01]  /*0520*/  LD.E.64 R18, desc[UR6][R12.64+-0x20] ;  /* 0xffffe0060c127980 */ /* 0x000f22000c101b00 */
[----:B---3--:R-:W-:-:S05]  /*0530*/  IMAD.WIDE R26, R27, 0x8, R10 ;  /* 0x000000081b1a7825 */ /* 0x008fca00078e020a */
[----:B------:R-:W4:Y:S02]  /*0540*/  LD.E.64 R20, desc[UR6][R26.64] ;  /* 0x000000061a147980 */ /* 0x000f24000c101b00 */
[----:B----4-:R-:W-:-:S07]  /*0550*/  DMUL R26, R20, R18 ;  /* 0x00000012141a7228 */ /* 0x010fce0000000000 */
[----:B------:R1:W-:Y:S04]  /*0560*/  STG.E.64 desc[UR6][R14.64+-0x20], R26 ;  /* 0xffffe01a0e007986 */ /* 0x0003e8000c101b06 */
[----:B--2---:R-:W2:Y:S04]  /*0570*/  LD.E R25, desc[UR6][R16.64+-0xc] ;  /* 0xfffff40610197980 */ /* 0x004ea8000c101900 */
[----:B------:R-:W3:Y:S01]  /*0580*/  LD.E.64 R18, desc[UR6][R12.64+-0x18] ;  /* 0xffffe8060c127980 */ /* 0x000ee2000c101b00 */
[----:B--2---:R-:W-:-:S05]  /*0590*/  IMAD.WIDE R24, R25, 0x8, R10 ;  /* 0x0000000819187825 */ /* 0x004fca00078e020a */
[----:B------:R-:W3:Y:S02]  /*05a0*/  LD.E.64 R20, desc[UR6][R24.64] ;  /* 0x0000000618147980 */ /* 0x000ee4000c101b00 */
[----:B---3--:R-:W-:-:S07]  /*05b0*/  DMUL R24, R20, R18 ;  /* 0x0000001214187228 */ /* 0x008fce0000000000 */
        /* <DEDUP_REMOVED lines=50> */
[----:B------:R-:W0:Y:S01]  /*08e0*/  LD.E.64 R18, desc[UR6][R12.64+0x30] ;  /* 0x000030060c127980 */ /* 0x000e22000c101b00 */
[----:B--2---:R-:W-:-:S05]  /*08f0*/  IMAD.WIDE R24, R25, 0x8, R10 ;  /* 0x0000000819187825 */ /* 0x004fca00078e020a */
[----:B------:R-:W0:Y:S02]  /*0900*/  LD.E.64 R20, desc[UR6][R24.64] ;  /* 0x0000000618147980 */ /* 0x000e24000c101b00 */
[----:B0-----:R-:W-:-:S07]  /*0910*/  DMUL R28, R20, R18 ;  /* 0x00000012141c7228 */ /* 0x001fce0000000000 */
[----:B------:R0:W-:Y:S04]  /*0920*/  STG.E.64 desc[UR6][R14.64+0x30], R28 ;  /* 0x0000301c0e007986 */ /* 0x0001e8000c101b06 */
[----:B------:R-:W2:Y:S04]  /*0930*/  LD.E R21, desc[UR6][R16.64+0x1c] ;  /* 0x00001c0610157980 */ /* 0x000ea8000c101900 */
[----:B------:R3:W1:Y:S01]  /*0940*/  LD.E.64 R18, desc[UR6][R12.64+0x38] ;  /* 0x000038060c127980 */ /* 0x000662000c101b00 */
[----:B--2---:R-:W-:-:S06]  /*0950*/  IMAD.WIDE R20, R21, 0x8, R10 ;  /* 0x0000000815147825 */ /* 0x004fcc00078e020a */
[----:B------:R-:W1:Y:S01]  /*0960*/  LD.E.64 R20, desc[UR6][R20.64] ;  /* 0x0000000614147980 */ /* 0x000e62000c101b00 */
[----:B------:R-:W-:-:S04]  /*0970*/  IADD3 R22, P0, PT, R22, -0x10, RZ ;  /* 0xfffffff016167810 */ /* 0x000fc80007f1e0ff */
[----:B------:R-:W-:Y:S02]  /*0980*/  IADD3.X R7, PT, PT, R7, -0x1, RZ, P0, !PT ;  /* 0xffffffff07077810 */ /* 0x000fe400007fe4ff */
[----:B------:R-:W-:-:S04]  /*0990*/  ISETP.NE.U32.AND P0, PT, R22, RZ, PT ;  /* 0x000000ff1600720c */ /* 0x000fc80003f05070 */
[----:B------:R-:W-:Y:S02]  /*09a0*/  ISETP.NE.AND.EX P0, PT, R7, RZ, PT, P0 ;  /* 0x000000ff0700720c */ /* 0x000fe40003f05300 */
[----:B---3--:R-:W-:Y:S02]  /*09b0*/  IADD3 R12, P2, PT, R12, 0x80, RZ ;  /* 0x000000800c0c7810 */ /* 0x008fe40007f5e0ff */
[----:B------:R-:W-:-:S03]  /*09c0*/  IADD3 R16, P3, PT, R16, 0x40, RZ ;  /* 0x0000004010107810 */ /* 0x000fc60007f7e0ff */
[----:B------:R-:W-:Y:S02]  /*09d0*/  IMAD.X R13, RZ, RZ, R13, P2 ;  /* 0x000000ffff0d7224 */ /* 0x000fe400010e060d */
[----:B------:R-:W-:Y:S01]  /*09e0*/  IMAD.X R17, RZ, RZ, R17, P3 ;  /* 0x000000ffff117224 */ /* 0x000fe200018e0611 */
[----:B-1----:R-:W-:-:S07]  /*09f0*/  DMUL R26, R20, R18 ;  /* 0x00000012141a7228 */ /* 0x002fce0000000000 */
[----:B------:R0:W-:Y:S01]  /*0a00*/  STG.E.64 desc[UR6][R14.64+0x38], R26 ;  /* 0x0000381a0e007986 */ /* 0x0001e2000c101b06 */
[----:B------:R-:W-:-:S05]  /*0a10*/  IADD3 R18, P1, PT, R14, 0x80, RZ ;  /* 0x000000800e127810 */ /* 0x000fca0007f3e0ff */
[----:B------:R-:W-:Y:S01]  /*0a20*/  IMAD.X R19, RZ, RZ, R15, P1 ;  /* 0x000000ffff137224 */ /* 0x000fe200008e060f */
[----:B------:R-:W-:Y:S07]  /*0a30*/  @P0 BRA `(.L_x_14) ;  /* 0xfffffff8004c0947 */ /* 0x000fee000383ffff */
.L_x_13:
[----:B------:R-:W-:-:S04]  /*0a40*/  ISETP.NE.U32.AND P0, PT, RZ, UR5, PT ;  /* 0x00000005ff007c0c */ /* 0x000fc8000bf05070 */
[----:B------:R-:W-:-:S13]  /*0a50*/  ISETP.NE.AND.EX P0, PT, RZ, RZ, PT, P0 ;  /* 0x000000ffff00720c */ /* 0x000fda0003f05300 */
[----:B------:R-:W-:Y:S05]  /*0a60*/  @!P0 EXIT ;  /* 0x000000000000894d */ /* 0x000fea0003800000 */
[----:B------:R-:W1:Y:S01]  /*0a70*/  LDCU.64 UR8, c[0x0][0x398] ;  /* 0x00007300ff0877ac */ /* 0x000e620008000a00 */
[----:B------:R-:W-:Y:S02]  /*0a80*/  UISETP.GE.U32.AND UP0, UPT, UR5, 0x8, UPT ;  /* 0x000000080500788c */ /* 0x000fe4000bf06070 */
[----:B------:R-:W-:Y:S02]  /*0a90*/  ULOP3.LUT UR4, UR10, 0x7, URZ, 0xc0, !UPT ;  /* 0x000000070a047892 */ /* 0x000fe4000f8ec0ff */
[----:B------:R-:W-:Y:S01]  /*0aa0*/  UISETP.GE.U32.AND.EX UP0, UPT, URZ, URZ, UPT, UP0 ;  /* 0x000000ffff00728c */ /* 0x000fe2000bf06100 */
[----:B-1----:R-:W-:-:S04]  /*0ab0*/  LEA R7, P0, R8, UR8, 0x3 ;  /* 0x0000000808077c11 */ /* 0x002fc8000f8018ff */
[----:B------:R-:W-:-:S04]  /*0ac0*/  LEA.HI.X R8, R8, UR9, R9, 0x3, P0 ;  /* 0x0000000908087c11 */ /* 0x000fc800080f1c09 */
[----:B------:R-:W-:Y:S05]  /*0ad0*/  BRA.U !UP0, `(.L_x_15) ;  /* 0x0000000908a87547 */ /* 0x000fea000b800000 */
[----:B------:R-:W-:-:S04]  /*0ae0*/  LEA R16, P0, R5, R0, 0x2 ;  /* 0x0000000005107211 */ /* 0x000fc800078010ff */
[----:B------:R-:W-:-:S05]  /*0af0*/  LEA.HI.X R17, R5, R3, R6, 0x2, P0 ;  /* 0x0000000305117211 */ /* 0x000fca00000f1406 */
[----:B0-----:R-:W2:Y:S01]  /*0b00*/  LD.E R15, desc[UR6][R16.64] ;  /* 0x00000006100f7980 */ /* 0x001ea2000c101900 */
[C---:B------:R-:W-:Y:S01]  /*0b10*/  IMAD.SHL.U32 R18, R5.reuse, 0x8, RZ ;  /* 0x0000000805127824 */ /* 0x040fe200078e00ff */
[----:B------:R-:W-:-:S04]  /*0b20*/  SHF.L.U64.HI R9, R5, 0x3, R6 ;  /* 0x0000000305097819 */ /* 0x000fc80000010206 */
[----:B------:R-:W-:-:S05]  /*0b30*/  IADD3 R12, P0, PT, R18, R2, RZ ;  /* 0x00000002120c7210 */ /* 0x000fca0007f1e0ff */
[----:B------:R-:W-:-:S06]  /*0b40*/  IMAD.X R13, R9, 0x1, R4, P0 ;  /* 0x00000001090d7824 */ /* 0x000fcc00000e0604 */
[----:B------:R-:W3:Y:S01]  /*0b50*/  LD.E.64 R12, desc[UR6][R12.64] ;  /* 0x000000060c0c7980 */ /* 0x000ee2000c101b00 */
[----:B--2---:R-:W-:-:S06]  /*0b60*/  IMAD.WIDE R14, R15, 0x8, R10 ;  /* 0x000000080f0e7825 */ /* 0x004fcc00078e020a */
[----:B------:R-:W3:Y:S01]  /*0b70*/  LD.E.64 R14, desc[UR6][R14.64] ;  /* 0x000000060e0e7980 */ /* 0x000ee2000c101b00 */
[----:B------:R-:W-:-:S05]  /*0b80*/  IADD3 R22, P0, PT, R5, 0x1, RZ ;  /* 0x0000000105167810 */ /* 0x000fca0007f1e0ff */
[----:B------:R-:W-:Y:S02]  /*0b90*/  IMAD.X R23, RZ, RZ, R6, P0 ;  /* 0x000000ffff177224 */ /* 0x000fe400000e0606 */
[----:B------:R-:W-:-:S03]  /*0ba0*/  IMAD.SHL.U32 R19, R22, 0x4, RZ ;  /* 0x0000000416137824 */ /* 0x000fc600078e00ff */
[----:B------:R-:W-:Y:S02]  /*0bb0*/  SHF.L.U64.HI R24, R22, 0x2, R23 ;  /* 0x0000000216187819 */ /* 0x000fe40000010217 */
[----:B------:R-:W-:Y:S02]  /*0bc0*/  LOP3.LUT R19, R19, 0xfffffffc, RZ, 0xc0, !PT ;  /* 0xfffffffc13137812 */ /* 0x000fe400078ec0ff */
[----:B------:R-:W-:Y:S02]  /*0bd0*/  IADD3 R16, P0, PT, R18, R7, RZ ;  /* 0x0000000712107210 */ /* 0x000fe40007f1e0ff */
[----:B------:R-:W-:Y:S02]  /*0be0*/  LOP3.LUT R24, R24, 0x3, RZ, 0xc0, !PT ;  /* 0x0000000318187812 */ /* 0x000fe400078ec0ff */
[----:B------:R-:W-:Y:S01]  /*0bf0*/  IADD3 R18, P1, PT, R19, R0, RZ ;  /* 0x0000000013127210 */ /* 0x000fe20007f3e0ff */
[----:B------:R-:W-:-:S04]  /*0c00*/  IMAD.X R17, R9, 0x1, R8, P0 ;  /* 0x0000000109117824 */ /* 0x000fc800000e0608 */
[----:B------:R-:W-:Y:S01]  /*0c10*/  IMAD.X R19, R24, 0x1, R3, P1 ;  /* 0x0000000118137824 */ /* 0x000fe200008e0603 */
[----:B---3--:R-:W-:-:S07]  /*0c20*/  DMUL R20, R14, R12 ;  /* 0x0000000c0e147228 */ /* 0x008fce0000000000 */
[----:B------:R0:W-:Y:S04]  /*0c30*/  STG.E.64 desc[UR6][R16.64], R20 ;  /* 0x0000001410007986 */ /* 0x0001e8000c101b06 */
[----:B------:R-:W2:Y:S01]  /*0c40*/  LD.E R15, desc[UR6][R18.64] ;  /* 0x00000006120f7980 */ /* 0x000ea2000c101900 */
[C---:B------:R-:W-:Y:S01]  /*0c50*/  IMAD.SHL.U32 R25, R22.reuse, 0x8, RZ ;  /* 0x0000000816197824 */ /* 0x040fe200078e00ff */
[----:B------:R-:W-:-:S04]  /*0c60*/  SHF.L.U64.HI R9, R22, 0x3, R23 ;  /* 0x0000000316097819 */ /* 0x000fc80000010217 */
[----:B------:R-:W-:Y:S02]  /*0c70*/  LOP3.LUT R25, R25, 0xfffffff8, RZ, 0xc0, !PT ;  /* 0xfffffff819197812 */ /* 0x000fe400078ec0ff */
[----:B------:R-:W-:Y:S02]  /*0c80*/  LOP3.LUT R9, R9, 0x7, RZ, 0xc0, !PT ;  /* 0x0000000709097812 */ /* 0x000fe400078ec0ff */
        /* <DEDUP_REMOVED lines=10> */
[----:B0-----:R-:W-:Y:S02]  /*0d30*/  IADD3 R16, P0, PT, R25, R7, RZ ;  /* 0x0000000719107210 */ /* 0x001fe40007f1e0ff */
        /* <DEDUP_REMOVED lines=100> */
[----:B------:R-:W-:-:S05]  /*1380*/  IMAD.X R23, R9, 0x1, R4, P0 ;  /* 0x0000000109177824 */ /* 0x000fca00000e0604 */
[----:B------:R-:W3:Y:S01]  /*1390*/  LD.E.64 R12, desc[UR6][R22.64] ;  /* 0x00000006160c7980 */ /* 0x000ee2000c101b00 */
[----:B--2---:R-:W-:-:S06]  /*13a0*/  IMAD.WIDE R14, R15, 0x8, R10 ;  /* 0x000000080f0e7825 */ /* 0x004fcc00078e020a */
[----:B------:R-:W3:Y:S01]  /*13b0*/  LD.E.64 R14, desc[UR6][R14.64] ;  /* 0x000000060e0e7980 */ /* 0x000ee2000c101b00 */
[----:B0-----:R-:W-:-:S05]  /*13c0*/  IADD3 R20, P0, PT, R5, 0x7, RZ ;  /* 0x0000000705147810 */ /* 0x001fca0007f1e0ff */
        /* <DEDUP_REMOVED lines=21> */
[----:B0-----:R-:W-:-:S05]  /*1520*/  IADD3 R12, P0, PT, R6, R7, RZ ;  /* 0x00000007060c7210 */ /* 0x001fca0007f1e0ff */
[----:B------:R-:W-:Y:S02]  /*1530*/  IMAD.X R13, R9, 0x1, R8, P0 ;  /* 0x00000001090d7824 */ /* 0x000fe400000e0608 */
[----:B------:R-:W-:Y:S02]  /*1540*/  VIADD R5, R5, 0x8 ;  /* 0x0000000805057836 */ /* 0x000fe40000000000 */
[----:B------:R-:W-:Y:S01]  /*1550*/  IMAD.MOV.U32 R6, RZ, RZ, RZ ;  /* 0x000000ffff067224 */ /* 0x000fe200078e00ff */
[----:B---3--:R-:W-:-:S07]  /*1560*/  DMUL R20, R14, R20 ;  /* 0x000000140e147228 */ /* 0x008fce0000000000 */
[----:B------:R1:W-:Y:S04]  /*1570*/  STG.E.64 desc[UR6][R12.64], R20 ;  /* 0x000000140c007986 */ /* 0x0003e8000c101b06 */
.L_x_15:
[----:B------:R-:W-:-:S04]  /*1580*/  ISETP.NE.U32.AND P0, PT, RZ, UR4, PT ;  /* 0x00000004ff007c0c */ /* 0x000fc8000bf05070 */
[----:B------:R-:W-:-:S13]  /*1590*/  ISETP.NE.AND.EX P0, PT, RZ, RZ, PT, P0 ;  /* 0x000000ffff00720c */ /* 0x000fda0003f05300 */
[----:B------:R-:W-:Y:S05]  /*15a0*/  @!P0 EXIT ;  /* 0x000000000000894d */ /* 0x000fea0003800000 */
[----:B------:R-:W-:Y:S02]  /*15b0*/  UISETP.GE.U32.AND UP0, UPT, UR4, 0x4, UPT ;  /* 0x000000040400788c */ /* 0x000fe4000bf06070 */
[----:B------:R-:W-:Y:S02]  /*15c0*/  ULOP3.LUT UR5, UR10, 0x3, URZ, 0xc0, !UPT ;  /* 0x000000030a057892 */ /* 0x000fe4000f8ec0ff */
[----:B------:R-:W-:Y:S01]  /*15d0*/  UISETP.GE.U32.AND.EX UP0, UPT, URZ, URZ, UPT, UP0 ;  /* 0x000000ffff00728c */ /* 0x000fe2000bf06100 */
[----:B------:R-:W-:-:S08]  /*15e0*/  UMOV UR4, URZ ;  /* 0x000000ff00047c82 */ /* 0x000fd00008000000 */
[----:B------:R-:W-:Y:S05]  /*15f0*/  BRA.U !UP0, `(.L_x_16) ;  /* 0x0000000508487547 */ /* 0x000fea000b800000 */
[----:B-1----:R-:W-:-:S04]  /*1600*/  LEA R12, P0, R5, R0, 0x2 ;  /* 0x00000000050c7211 */ /* 0x002fc800078010ff */
[----:B------:R-:W-:-:S06]  /*1610*/  LEA.HI.X R13, R5, R3, R6, 0x2, P0 ;  /* 0x00000003050d7211 */ /* 0x000fcc00000f1406 */
[----:B------:R-:W2:Y:S01]  /*1620*/  LD.E R13, desc[UR6][R12.64] ;  /* 0x000000060c0d7980 */ /* 0x000ea2000c101900 */
[C---:B0-----:R-:W-:Y:S01]  /*1630*/  IMAD.SHL.U32 R14, R5.reuse, 0x8, RZ ;  /* 0x00000008050e7824 */ /* 0x041fe200078e00ff */
[----:B------:R-:W-:-:S04]  /*1640*/  SHF.L.U64.HI R9, R5, 0x3, R6 ;  /* 0x0000000305097819 */ /* 0x000fc80000010206 */
[----:B------:R-:W-:-:S05]  /*1650*/  IADD3 R22, P0, PT, R14, R2, RZ ;  /* 0x000000020e167210 */ /* 0x000fca0007f1e0ff */
[----:B------:R-:W-:-:S05]  /*1660*/  IMAD.X R23, R9, 0x1, R4, P0 ;  /* 0x0000000109177824 */ /* 0x000fca00000e0604 */
        /* <DEDUP_REMOVED lines=75> */
.L_x_16:
[----:B------:R-:W-:-:S04]  /*1b20*/  ISETP.NE.U32.AND P0, PT, RZ, UR5, PT ;  /* 0x00000005ff007c0c */ /* 0x000fc8000bf05070 */
[----:B------:R-:W-:-:S13]  /*1b30*/  ISETP.NE.AND.EX P0, PT, RZ, UR4, PT, P0 ;  /* 0x00000004ff007c0c */ /* 0x000fda000bf05300 */
[----:B------:R-:W-:Y:S05]  /*1b40*/  @!P0 EXIT ;  /* 0x000000000000894d */ /* 0x000fea0003800000 */
.L_x_17:
[----:B------:R-:W-:-:S04]  /*1b50*/  LEA R16, P0, R5, R0, 0x2 ;  /* 0x0000000005107211 */ /* 0x000fc800078010ff */
[----:B------:R-:W-:-:S05]  /*1b60*/  LEA.HI.X R17, R5, R3, R6, 0x2, P0 ;  /* 0x0000000305117211 */ /* 0x000fca00000f1406 */
[----:B-12---:R-:W2:Y:S01]  /*1b70*/  LD.E R13, desc[UR6][R16.64] ;  /* 0x00000006100d7980 */ /* 0x006ea2000c101900 */
[C---:B---3--:R-:W-:Y:S01]  /*1b80*/  IMAD.SHL.U32 R20, R5.reuse, 0x8, RZ ;  /* 0x0000000805147824 */ /* 0x048fe200078e00ff */
[----:B------:R-:W-:-:S04]  /*1b90*/  SHF.L.U64.HI R9, R5, 0x3, R6 ;  /* 0x0000000305097819 */ /* 0x000fc80000010206 */
[----:B------:R-:W-:-:S05]  /*1ba0*/  IADD3 R18, P0, PT, R20, R2, RZ ;  /* 0x0000000214127210 */ /* 0x000fca0007f1e0ff */
[----:B------:R-:W-:-:S05]  /*1bb0*/  IMAD.X R19, R9, 0x1, R4, P0 ;  /* 0x0000000109137824 */ /* 0x000fca00000e0604 */
[----:B0-----:R-:W3:Y:S01]  /*1bc0*/  LD.E.64 R14, desc[UR6][R18.64] ;  /* 0x00000006120e7980 */ /* 0x001ee2000c101b00 */
[----:B--2---:R-:W-:-:S06]  /*1bd0*/  IMAD.WIDE R12, R13, 0x8, R10 ;  /* 0x000000080d0c7825 */ /* 0x004fcc00078e020a */
[----:B------:R-:W3:Y:S01]  /*1be0*/  LD.E.64 R12, desc[UR6][R12.64] ;  /* 0x000000060c0c7980 */ /* 0x000ee2000c101b00 */
[----:B------:R-:W-:-:S05]  /*1bf0*/  IADD3 R20, P0, PT, R20, R7, RZ ;  /* 0x0000000714147210 */ /* 0x000fca0007f1e0ff */
[----:B------:R-:W-:Y:S01]  /*1c00*/  IMAD.X R21, R9, 0x1, R8, P0 ;  /* 0x0000000109157824 */ /* 0x000fe200000e0608 */
[----:B------:R-:W-:-:S04]  /*1c10*/  UIADD3 UR5, UP0, UPT, UR5, -0x1, URZ ;  /* 0xffffffff05057890 */ /* 0x000fc8000ff1e0ff */
[----:B------:R-:W-:Y:S02]  /*1c20*/  UIADD3.X UR4, UPT, UPT, UR4, -0x1, URZ, UP0, !UPT ;  /* 0xffffffff04047890 */ /* 0x000fe400087fe4ff */
[----:B------:R-:W-:-:S04]  /*1c30*/  UISETP.NE.U32.AND UP0, UPT, UR5, URZ, UPT ;  /* 0x000000ff0500728c */ /* 0x000fc8000bf05070 */
[----:B------:R-:W-:Y:S01]  /*1c40*/  UISETP.NE.AND.EX UP0, UPT, UR4, URZ, UPT, UP0 ;  /* 0x000000ff0400728c */ /* 0x000fe2000bf05300 */
[----:B------:R-:W-:Y:S02]  /*1c50*/  VIADD R5, R5, 0x1 ;  /* 0x0000000105057836 */ /* 0x000fe40000000000 */
[----:B------:R-:W-:Y:S01]  /*1c60*/  IMAD.MOV.U32 R6, RZ, RZ, RZ ;  /* 0x000000ffff067224 */ /* 0x000fe200078e00ff */
[----:B---3--:R-:W-:-:S07]  /*1c70*/  DMUL R14, R12, R14 ;  /* 0x0000000e0c0e7228 */ /* 0x008fce0000000000 */
[----:B------:R3:W-:Y:S01]  /*1c80*/  STG.E.64 desc[UR6][R20.64], R14 ;  /* 0x0000000e14007986 */ /* 0x0007e2000c101b06 */
[----:B------:R-:W-:Y:S05]  /*1c90*/  BRA.U UP0, `(.L_x_17) ;  /* 0xfffffffd00ac7547 */ /* 0x000fea000b83ffff */
[----:B------:R-:W-:Y:S05]  /*1ca0*/  EXIT ;  /* 0x000000000000794d */ /* 0x000fea0003800000 */
.L_x_18:
        /* <DEDUP_REMOVED lines=13> */
.L_x_20:


//--------------------- .nv.shared.reserved.0     --------------------------
	.section	.nv.shared.reserved.0,"aw",@nobits
	.weak		__nv_reservedSMEM_offset_0_alias
	.size		__nv_reservedSMEM_offset_0_alias, 0, 64
	.other		__nv_reservedSMEM_offset_0_alias,@"STO_CUDA_RESERVED_SHARED STV_DEFAULT"
__nv_reservedSMEM_offset_0_alias:
	.zero		0
	.zero		64


//--------------------- .nv.constant0._Z10out_perm_kPmS_S_S_S_mmm --------------------------
	.section	.nv.constant0._Z10out_perm_kPmS_S_S_S_mmm,"a",@progbits
	.sectionflags	@""
	.align	4
.nv.constant0._Z10out_perm_kPmS_S_S_S_mmm:
	.zero		960


//--------------------- .nv.constant0._Z9in_perm_kPmS_S_S_mmm --------------------------
	.section	.nv.constant0._Z9in_perm_kPmS_S_S_mmm,"a",@progbits
	.sectionflags	@""
	.align	4
.nv.constant0._Z9in_perm_kPmS_S_S_mmm:
	.zero		952


//--------------------- SYMBOLS --------------------------

	.type		.nv.reservedSmem.offset0,@object
	.size		.nv.reservedSmem.offset0,0x4
